	.target	sm_100a

	.elftype	@"ET_EXEC"


//--------------------- .note.nv.tkinfo           --------------------------
	.section	.note.nv.tkinfo,"",@"SHT_NOTE"
	.sectionflags	@"SHF_NOTE_NV_TKINFO"
	.tkinfo
        /*0018*/ 	.word	0x00000081
        /*0030*/ 	.string	""
        /*0030*/ 	.string	"ptxas-blackwell"
        /*0030*/ 	.string	"Cuda compilation tools, release 12.9, V12.9.86"
        /*0030*/ 	.string	"Build cuda_12.9.r12.9/compiler.36037853_0"
        /*0030*/ 	.string	"-v  -suppress-debug-info  -lineinfo  -arch sm_100a "



//--------------------- .note.nv.cuver            --------------------------
	.section	.note.nv.cuver,"",@"SHT_NOTE"
	.sectionflags	@"SHF_NOTE_NV_CUVER"
        /*0018*/ 	.short	0x0001
        /*001a*/ 	.short	0x0064
        /*001c*/ 	.short	0x0001
        /*001e*/ 	.short	0x0000
        /*0020*/ 	.short	0x0001
        /*0022*/ 	.short	0x0000


//--------------------- .nv.info                  --------------------------
	.section	.nv.info,"",@"SHT_CUDA_INFO"
	.align	4


	//----- nvinfo : EIATTR_REGCOUNT
	.align		4
        /*0000*/ 	.byte	0x04, 0x2f
        /*0002*/ 	.short	(.L_4 - .L_3)
	.align		4
.L_3:
        /*0004*/ 	.word	index@(gluon_tcgen05)
        /*0008*/ 	.word	0x00000047


	//----- nvinfo : EIATTR_FRAME_SIZE
	.align		4
.L_4:
        /*000c*/ 	.byte	0x04, 0x11
        /*000e*/ 	.short	(.L_6 - .L_5)
	.align		4
.L_5:
        /*0010*/ 	.word	index@($__internal_2_$__cuda_sm10x_tcgen05_guardrail_trap_unallocated_columns_being_dealloced)
        /*0014*/ 	.word	0x00000000


	//----- nvinfo : EIATTR_FRAME_SIZE
	.align		4
.L_6:
        /*0018*/ 	.byte	0x04, 0x11
        /*001a*/ 	.short	(.L_8 - .L_7)
	.align		4
.L_7:
        /*001c*/ 	.word	index@($__internal_1_$__cuda_sm10x_tcgen05_guardrail_trap_phase_invalid_during_alloc)
        /*0020*/ 	.word	0x00000000


	//----- nvinfo : EIATTR_FRAME_SIZE
	.align		4
.L_8:
        /*0024*/ 	.byte	0x04, 0x11
        /*0026*/ 	.short	(.L_10 - .L_9)
	.align		4
.L_9:
        /*0028*/ 	.word	index@($__internal_0_$__cuda_sm10x_tcgen05_guardrail_trap_col_being_dealloced_not_returned_by_alloc)
        /*002c*/ 	.word	0x00000000


	//----- nvinfo : EIATTR_FRAME_SIZE
	.align		4
.L_10:
        /*0030*/ 	.byte	0x04, 0x11
        /*0032*/ 	.short	(.L_12 - .L_11)
	.align		4
.L_11:
        /*0034*/ 	.word	index@(gluon_tcgen05)
        /*0038*/ 	.word	0x00000000


	//----- nvinfo : EIATTR_MIN_STACK_SIZE
	.align		4
.L_12:
        /*003c*/ 	.byte	0x04, 0x12
        /*003e*/ 	.short	(.L_14 - .L_13)
	.align		4
.L_13:
        /*0040*/ 	.word	index@(gluon_tcgen05)
        /*0044*/ 	.word	0x00000000
.L_14:


//--------------------- .nv.info.gluon_tcgen05    --------------------------
	.section	.nv.info.gluon_tcgen05,"",@"SHT_CUDA_INFO"
	.sectionflags	@""
	.align	4


	//----- nvinfo : EIATTR_CUDA_API_VERSION
	.align		4
        /*0000*/ 	.byte	0x04, 0x37
        /*0002*/ 	.short	(.L_16 - .L_15)
.L_15:
        /*0004*/ 	.word	0x00000081


	//----- nvinfo : EIATTR_KPARAM_INFO
	.align		4
.L_16:
        /*0008*/ 	.byte	0x04, 0x17
        /*000a*/ 	.short	(.L_18 - .L_17)
.L_17:
        /*000c*/ 	.word	0x00000000
        /*0010*/ 	.short	0x000a
        /*0012*/ 	.short	0x0048
        /*0014*/ 	.byte	0x00, 0xf4, 0x21, 0x00


	//----- nvinfo : EIATTR_KPARAM_INFO
	.align		4
.L_18:
        /*0018*/ 	.byte	0x04, 0x17
        /*001a*/ 	.short	(.L_20 - .L_19)
.L_19:
        /*001c*/ 	.word	0x00000000
        /*0020*/ 	.short	0x0009
        /*0022*/ 	.short	0x0040
        /*0024*/ 	.byte	0x00, 0xf4, 0x21, 0x00


	//----- nvinfo : EIATTR_KPARAM_INFO
	.align		4
.L_20:
        /*0028*/ 	.byte	0x04, 0x17
        /*002a*/ 	.short	(.L_22 - .L_21)
.L_21:
        /*002c*/ 	.word	0x00000000
        /*0030*/ 	.short	0x0008
        /*0032*/ 	.short	0x0038
        /*0034*/ 	.byte	0x00, 0xf0, 0x21, 0x00


	//----- nvinfo : EIATTR_KPARAM_INFO
	.align		4
.L_22:
        /*0038*/ 	.byte	0x04, 0x17
        /*003a*/ 	.short	(.L_24 - .L_23)
.L_23:
        /*003c*/ 	.word	0x00000000
        /*0040*/ 	.short	0x0007
        /*0042*/ 	.short	0x0030
        /*0044*/ 	.byte	0x00, 0xf0, 0x21, 0x00


	//----- nvinfo : EIATTR_KPARAM_INFO
	.align		4
.L_24:
        /*0048*/ 	.byte	0x04, 0x17
        /*004a*/ 	.short	(.L_26 - .L_25)
.L_25:
        /*004c*/ 	.word	0x00000000
        /*0050*/ 	.short	0x0006
        /*0052*/ 	.short	0x0028
        /*0054*/ 	.byte	0x00, 0xf0, 0x21, 0x00


	//----- nvinfo : EIATTR_KPARAM_INFO
	.align		4
.L_26:
        /*0058*/ 	.byte	0x04, 0x17
        /*005a*/ 	.short	(.L_28 - .L_27)
.L_27:
        /*005c*/ 	.word	0x00000000
        /*0060*/ 	.short	0x0005
        /*0062*/ 	.short	0x0020
        /*0064*/ 	.byte	0x00, 0xf0, 0x11, 0x00


	//----- nvinfo : EIATTR_KPARAM_INFO
	.align		4
.L_28:
        /*0068*/ 	.byte	0x04, 0x17
        /*006a*/ 	.short	(.L_30 - .L_29)
.L_29:
        /*006c*/ 	.word	0x00000000
        /*0070*/ 	.short	0x0004
        /*0072*/ 	.short	0x001c
        /*0074*/ 	.byte	0x00, 0xf0, 0x11, 0x00


	//----- nvinfo : EIATTR_KPARAM_INFO
	.align		4
.L_30:
        /*0078*/ 	.byte	0x04, 0x17
        /*007a*/ 	.short	(.L_32 - .L_31)
.L_31:
        /*007c*/ 	.word	0x00000000
        /*0080*/ 	.short	0x0003
        /*0082*/ 	.short	0x0018
        /*0084*/ 	.byte	0x00, 0xf0, 0x11, 0x00


	//----- nvinfo : EIATTR_KPARAM_INFO
	.align		4
.L_32:
        /*0088*/ 	.byte	0x04, 0x17
        /*008a*/ 	.short	(.L_34 - .L_33)
.L_33:
        /*008c*/ 	.word	0x00000000
        /*0090*/ 	.short	0x0002
        /*0092*/ 	.short	0x0010
        /*0094*/ 	.byte	0x00, 0xf4, 0x21, 0x00


	//----- nvinfo : EIATTR_KPARAM_INFO
	.align		4
.L_34:
        /*0098*/ 	.byte	0x04, 0x17
        /*009a*/ 	.short	(.L_36 - .L_35)
.L_35:
        /*009c*/ 	.word	0x00000000
        /*00a0*/ 	.short	0x0001
        /*00a2*/ 	.short	0x0008
        /*00a4*/ 	.byte	0x00, 0xf4, 0x21, 0x00


	//----- nvinfo : EIATTR_KPARAM_INFO
	.align		4
.L_36:
        /*00a8*/ 	.byte	0x04, 0x17
        /*00aa*/ 	.short	(.L_38 - .L_37)
.L_37:
        /*00ac*/ 	.word	0x00000000
        /*00b0*/ 	.short	0x0000
        /*00b2*/ 	.short	0x0000
        /*00b4*/ 	.byte	0x00, 0xf4, 0x21, 0x00


	//----- nvinfo : EIATTR_AT_ENTRY_FRAGMENTS
	.align		4
.L_38:
        /*00b8*/ 	.byte	0x04, 0x4f
        /*00ba*/ 	.short	(.L_40 - .L_39)


	//   ....[0]....
.L_39:
        /*00bc*/ 	.word	0x00000004


	//----- nvinfo : EIATTR_RESERVED_SMEM_USED
	.align		4
.L_40:
        /*00c0*/ 	.byte	0x01, 0x41
	.zero		2


	//----- nvinfo : EIATTR_SPARSE_MMA_MASK
	.align		4
        /*00c4*/ 	.byte	0x03, 0x50
        /*00c6*/ 	.short	0x0000


	//----- nvinfo : EIATTR_TCGEN05_1CTA_USED
	.align		4
        /*00c8*/ 	.byte	0x01, 0x51
	.zero		2


	//----- nvinfo : EIATTR_MAXREG_COUNT
	.align		4
        /*00cc*/ 	.byte	0x03, 0x1b
        /*00ce*/ 	.short	0x00ff


	//----- nvinfo : EIATTR_NUM_BARRIERS
	.align		4
        /*00d0*/ 	.byte	0x02, 0x4c
        /*00d2*/ 	.byte	0x01
	.zero		1


	//----- nvinfo : EIATTR_INT_WARP_WIDE_INSTR_OFFSETS
	.align		4
        /*00d4*/ 	.byte	0x04, 0x31
        /*00d6*/ 	.short	(.L_42 - .L_41)


	//   ....[0]....
.L_41:
        /*00d8*/ 	.word	0x00001760


	//   ....[1]....
        /*00dc*/ 	.word	0x00001780


	//   ....[2]....
        /*00e0*/ 	.word	0x00001800


	//   ....[3]....
        /*00e4*/ 	.word	0x00001920


	//   ....[4]....
        /*00e8*/ 	.word	0x00001930


	//   ....[5]....
        /*00ec*/ 	.word	0x00001940


	//   ....[6]....
        /*00f0*/ 	.word	0x00001950


	//   ....[7]....
        /*00f4*/ 	.word	0x00001c00


	//   ....[8]....
        /*00f8*/ 	.word	0x00001c10


	//   ....[9]....
        /*00fc*/ 	.word	0x00001d30


	//   ....[10]....
        /*0100*/ 	.word	0x00001d40


	//   ....[11]....
        /*0104*/ 	.word	0x00001d90


	//   ....[12]....
        /*0108*/ 	.word	0x00001dd0


	//   ....[13]....
        /*010c*/ 	.word	0x00001f60


	//   ....[14]....
        /*0110*/ 	.word	0x00001f70


	//   ....[15]....
        /*0114*/ 	.word	0x00002160


	//   ....[16]....
        /*0118*/ 	.word	0x00002170


	//   ....[17]....
        /*011c*/ 	.word	0x00002660


	//   ....[18]....
        /*0120*/ 	.word	0x000026b0


	//----- nvinfo : EIATTR_COOP_GROUP_MASK_REGIDS
	.align		4
.L_42:
        /*0124*/ 	.byte	0x04, 0x29
        /*0126*/ 	.short	(.L_44 - .L_43)


	//   ....[0]....
.L_43:
        /*0128*/ 	.word	0xffffffff


	//   ....[1]....
        /*012c*/ 	.word	0xffffffff


	//   ....[2]....
        /*0130*/ 	.word	0xffffffff


	//   ....[3]....
        /*0134*/ 	.word	0xffffffff


	//   ....[4]....
        /*0138*/ 	.word	0xffffffff


	//   ....[5]....
        /*013c*/ 	.word	0xffffffff


	//   ....[6]....
        /*0140*/ 	.word	0xffffffff


	//   ....[7]....
        /*0144*/ 	.word	0xffffffff


	//   ....[8]....
        /*0148*/ 	.word	0xffffffff


	//   ....[9]....
        /*014c*/ 	.word	0xffffffff


	//----- nvinfo : EIATTR_COOP_GROUP_INSTR_OFFSETS
	.align		4
.L_44:
        /*0150*/ 	.byte	0x04, 0x28
        /*0152*/ 	.short	(.L_46 - .L_45)


	//   ....[0]....
.L_45:
        /*0154*/ 	.word	0x00000050


	//   ....[1]....
        /*0158*/ 	.word	0x00000310


	//   ....[2]....
        /*015c*/ 	.word	0x00000500


	//   ....[3]....
        /*0160*/ 	.word	0x000009a0


	//   ....[4]....
        /*0164*/ 	.word	0x00000ae0


	//   ....[5]....
        /*0168*/ 	.word	0x00000fe0


	//   ....[6]....
        /*016c*/ 	.word	0x00001120


	//   ....[7]....
        /*0170*/ 	.word	0x00001610


	//   ....[8]....
        /*0174*/ 	.word	0x000024f0


	//   ....[9]....
        /*0178*/ 	.word	0x00002760


	//----- nvinfo : EIATTR_VRC_CTA_INIT_COUNT
	.align		4
.L_46:
        /*017c*/ 	.byte	0x02, 0x4a
        /*017e*/ 	.byte	0x80
	.zero		1


	//----- nvinfo : EIATTR_MBARRIER_INSTR_OFFSETS
	.align		4
        /*0180*/ 	.byte	0x04, 0x39
        /*0182*/ 	.short	(.L_48 - .L_47)


	//   ....[0]....
.L_47:
        /*0184*/ 	.word	0x00001820
        /*0188*/ 	.word	0x000000ff
        /*018c*/ 	.word	0x00006000
        /*0190*/ 	.short	0x0100
        /*0192*/ 	.byte	0x08
	.zero		1


	//   ....[1]....
        /*0194*/ 	.word	0x00001830
        /*0198*/ 	.word	0x000000ff
        /*019c*/ 	.word	0x00006010
        /*01a0*/ 	.short	0x0100
        /*01a2*/ 	.byte	0x08
	.zero		1


	//   ....[2]....
        /*01a4*/ 	.word	0x00001ac0
        /*01a8*/ 	.word	0x000000ff
        /*01ac*/ 	.word	0x00006000
        /*01b0*/ 	.short	0x010a
        /*01b2*/ 	.byte	0x08
	.zero		1


	//   ....[3]....
        /*01b4*/ 	.word	0x00001c60
        /*01b8*/ 	.word	0x000000ff
        /*01bc*/ 	.word	0x00006010
        /*01c0*/ 	.short	0x010a
        /*01c2*/ 	.byte	0x08
	.zero		1


	//   ....[4]....
        /*01c4*/ 	.word	0x00001e40
        /*01c8*/ 	.word	0x000000ff
        /*01cc*/ 	.word	0x00006000
        /*01d0*/ 	.short	0x010a
        /*01d2*/ 	.byte	0x08
	.zero		1


	//   ....[5]....
        /*01d4*/ 	.word	0x00001fb0
        /*01d8*/ 	.word	0x000000ff
        /*01dc*/ 	.word	0x00006010
        /*01e0*/ 	.short	0x010a
        /*01e2*/ 	.byte	0x08
	.zero		1


	//   ....[6]....
        /*01e4*/ 	.word	0x00002040
        /*01e8*/ 	.word	0x000000ff
        /*01ec*/ 	.word	0x00006000
        /*01f0*/ 	.short	0x0108
        /*01f2*/ 	.byte	0x08
	.zero		1


	//   ....[7]....
        /*01f4*/ 	.word	0x00002050
        /*01f8*/ 	.word	0x000000ff
        /*01fc*/ 	.word	0x00006010
        /*0200*/ 	.short	0x0108
        /*0202*/ 	.byte	0x08
	.zero		1


	//   ....[8]....
        /*0204*/ 	.word	0x00002780
        /*0208*/ 	.word	0x000000ff
        /*020c*/ 	.word	0x00006000
        /*0210*/ 	.short	0x010a
        /*0212*/ 	.byte	0x08
	.zero		1


	//   ....[9]....
        /*0214*/ 	.word	0x000027b0
        /*0218*/ 	.word	0x000000ff
        /*021c*/ 	.word	0x00006010
        /*0220*/ 	.short	0x010a
        /*0222*/ 	.byte	0x08
	.zero		1


	//   ....[10]....
        /*0224*/ 	.word	0x000027e0
        /*0228*/ 	.word	0x000000ff
        /*022c*/ 	.word	0x00006000
        /*0230*/ 	.short	0x010a
        /*0232*/ 	.byte	0x08
	.zero		1


	//   ....[11]....
        /*0234*/ 	.word	0x00002810
        /*0238*/ 	.word	0x000000ff
        /*023c*/ 	.word	0x00006010
        /*0240*/ 	.short	0x010a
        /*0242*/ 	.byte	0x08
	.zero		1


	//----- nvinfo : EIATTR_NUM_MBARRIERS
	.align		4
.L_48:
        /*0244*/ 	.byte	0x03, 0x38
        /*0246*/ 	.short	0x0002


	//----- nvinfo : EIATTR_EXIT_INSTR_OFFSETS
	.align		4
        /*0248*/ 	.byte	0x04, 0x1c
        /*024a*/ 	.short	(.L_50 - .L_49)


	//   ....[0]....
.L_49:
        /*024c*/ 	.word	0x00002770


	//----- nvinfo : EIATTR_REQNTID
	.align		4
.L_50:
        /*0250*/ 	.byte	0x04, 0x10
        /*0252*/ 	.short	(.L_52 - .L_51)
.L_51:
        /*0254*/ 	.word	0x00000080
        /*0258*/ 	.word	0x00000001
        /*025c*/ 	.word	0x00000001


	//----- nvinfo : EIATTR_CRS_STACK_SIZE
	.align		4
.L_52:
        /*0260*/ 	.byte	0x04, 0x1e
        /*0262*/ 	.short	(.L_54 - .L_53)
.L_53:
        /*0264*/ 	.word	0x00000000


	//----- nvinfo : EIATTR_CBANK_PARAM_SIZE
	.align		4
.L_54:
        /*0268*/ 	.byte	0x03, 0x19
        /*026a*/ 	.short	0x0050


	//----- nvinfo : EIATTR_PARAM_CBANK
	.align		4
        /*026c*/ 	.byte	0x04, 0x0a
        /*026e*/ 	.short	(.L_56 - .L_55)
	.align		4
.L_55:
        /*0270*/ 	.word	index@(.nv.constant0.gluon_tcgen05)
        /*0274*/ 	.short	0x0380
        /*0276*/ 	.short	0x0050


	//----- nvinfo : EIATTR_SW_WAR
	.align		4
.L_56:
        /*0278*/ 	.byte	0x04, 0x36
        /*027a*/ 	.short	(.L_58 - .L_57)
.L_57:
        /*027c*/ 	.word	0x00000008
.L_58:


//--------------------- .nv.compat                --------------------------
	.section	.nv.compat,"",@"SHT_CUDA_COMPAT_INFO"
	.align	4
        /*0000*/ 	.byte	0x02, 0x02, 0x02, 0x00, 0x02, 0x05, 0x05, 0x00, 0x02, 0x03, 0x03, 0x00, 0x02, 0x06, 0x01, 0x00


//--------------------- .nv.callgraph             --------------------------
	.section	.nv.callgraph,"",@"SHT_CUDA_CALLGRAPH"
	.align	4
	.sectionentsize	8
	.align		4
        /*0000*/ 	.word	0x00000000
	.align		4
        /*0004*/ 	.word	0xffffffff
	.align		4
        /*0008*/ 	.word	0x00000000
	.align		4
        /*000c*/ 	.word	0xfffffffe
	.align		4
        /*0010*/ 	.word	0x00000000
	.align		4
        /*0014*/ 	.word	0xfffffffd
	.align		4
        /*0018*/ 	.word	0x00000000
	.align		4
        /*001c*/ 	.word	0xfffffffc


//--------------------- .text.gluon_tcgen05       --------------------------
	.section	.text.gluon_tcgen05,"ax",@progbits
	.align	128
        .global         gluon_tcgen05
        .type           gluon_tcgen05,@function
        .size           gluon_tcgen05,(.L_x_73 - gluon_tcgen05)
        .other          gluon_tcgen05,@"STO_CUDA_ENTRY STV_DEFAULT"
gluon_tcgen05:
.text.gluon_tcgen05:
[----:B------:R-:W1:Y:S01]  /*0000*/  LDC R1, c[0x0][0x37c] ;  /* 0x0000df00ff017b82 */ /* 0x000e620000000800 */
[----:B------:R-:W2:Y:S02]  /*0010*/  S2R R0, SR_TID.X ;  /* 0x0000000000007919 */ /* 0x000ea40000002100 */
[----:B--2---:R-:W-:-:S13]  /*0020*/  ISETP.GE.U32.AND P2, PT, R0, 0x20, PT ;  /* 0x000000200000780c */ /* 0x004fda0003f46070 */
[----:B------:R-:W-:Y:S05]  /*0030*/  @P2 BRA `(.L_x_0) ;  /* 0x0000000000b82947 */ /* 0x000fea0003800000 */
[----:B------:R-:W2:Y:S01]  /*0040*/  S2UR UR6, SR_CgaCtaId ;  /* 0x00000000000679c3 */ /* 0x000ea20000008800 */
[----:B------:R-:W-:Y:S01]  /*0050*/  NOP ;  /* 0x0000000000007918 */ /* 0x000fe20000000000 */
[----:B------:R-:W-:Y:S02]  /*0060*/  UMOV UR4, 0x40 ;  /* 0x0000004000047882 */ /* 0x000fe40000000000 */
[----:B--2---:R-:W-:-:S09]  /*0070*/  ULEA UR4, UR6, UR4, 0x18 ;  /* 0x0000000406047291 */ /* 0x004fd2000f8ec0ff */
[----:B------:R-:W2:Y:S01]  /*0080*/  LDS.U8 R2, [UR4] ;  /* 0x00000004ff027984 */ /* 0x000ea20008000000 */
[----:B------:R-:W-:Y:S02]  /*0090*/  UMOV UR4, 0x400 ;  /* 0x0000040000047882 */ /* 0x000fe40000000000 */
[----:B------:R-:W-:Y:S01]  /*00a0*/  ULEA UR4, UR6, UR4, 0x18 ;  /* 0x0000000406047291 */ /* 0x000fe2000f8ec0ff */
[----:B--2---:R-:W-:-:S13]  /*00b0*/  ISETP.NE.AND P0, PT, R2, RZ, PT ;  /* 0x000000ff0200720c */ /* 0x004fda0003f05270 */
[----:B------:R-:W-:Y:S05]  /*00c0*/  @P0 BRA `(.L_x_1) ;  /* 0x00000000007c0947 */ /* 0x000fea0003800000 */
[----:B------:R-:W-:-:S13]  /*00d0*/  ELECT P0, URZ, PT ;  /* 0x0000000000ff782f */ /* 0x000fda0003800000 */
[----:B------:R-:W-:Y:S05]  /*00e0*/  @!P0 BRA `(.L_x_2) ;  /* 0x0000000000848947 */ /* 0x000fea0003800000 */
[----:B------:R-:W-:Y:S01]  /*00f0*/  UMOV UR5, 0x2 ;  /* 0x0000000200057882 */ /* 0x000fe20000000000 */
[----:B------:R-:W-:Y:S02]  /*0100*/  IMAD.MOV.U32 R5, RZ, RZ, 0x1 ;  /* 0x00000001ff057424 */ /* 0x000fe400078e00ff */
[----:B------:R-:W-:Y:S02]  /*0110*/  IMAD.MOV.U32 R3, RZ, RZ, 0x3 ;  /* 0x00000003ff037424 */ /* 0x000fe400078e00ff */
[----:B------:R-:W-:Y:S04]  /*0120*/  DEPBAR.LE SB2, 0x36 ;  /* 0x0000ad800000791a */ /* 0x000fe80000000000 */
[----:B------:R-:W2:Y:S02]  /*0130*/  UTCATOMSWS.FIND_AND_SET.ALIGN UP0, UR5, UR5 ;  /* 0x00000005000575e3 */ /* 0x000ea40008000800 */
[----:B--2---:R-:W-:-:S04]  /*0140*/  PLOP3.LUT P0, PT, PT, PT, UP0, 0x80, 0x8 ;  /* 0x000000000008781c */ /* 0x004fc80003f0f008 */
[----:B------:R-:W-:-:S04]  /*0150*/  SEL R2, RZ, 0xffffffff, !P0 ;  /* 0xffffffffff027807 */ /* 0x000fc80004000000 */
[----:B------:R-:W-:Y:S01]  /*0160*/  ISETP.NE.AND P0, PT, R2, RZ, PT ;  /* 0x000000ff0200720c */ /* 0x000fe20003f05270 */
[----:B------:R-:W-:-:S12]  /*0170*/  IMAD.U32 R2, RZ, RZ, UR5 ;  /* 0x00000005ff027e24 */ /* 0x000fd8000f8e00ff */
[----:B------:R-:W-:Y:S05]  /*0180*/  @P0 BRA `(.L_x_3) ;  /* 0x0000000000240947 */ /* 0x000fea0003800000 */
.L_x_4:
[----:B------:R-:W-:Y:S05]  /*0190*/  NANOSLEEP 0x64 ;  /* 0x000000640000795d */ /* 0x000fea0003800000 */
[----:B------:R-:W-:-:S05]  /*01a0*/  UMOV UR5, 0x2 ;  /* 0x0000000200057882 */ /* 0x000fca0000000000 */
[----:B------:R-:W-:Y:S04]  /*01b0*/  DEPBAR.LE SB2, 0x36 ;  /* 0x0000ad800000791a */ /* 0x000fe80000000000 */
[----:B------:R-:W2:Y:S02]  /*01c0*/  UTCATOMSWS.FIND_AND_SET.ALIGN UP0, UR5, UR5 ;  /* 0x00000005000575e3 */ /* 0x000ea40008000800 */
[----:B--2---:R-:W-:-:S04]  /*01d0*/  PLOP3.LUT P0, PT, PT, PT, UP0, 0x80, 0x8 ;  /* 0x000000000008781c */ /* 0x004fc80003f0f008 */
[----:B------:R-:W-:-:S04]  /*01e0*/  SEL R2, RZ, 0xffffffff, !P0 ;  /* 0xffffffffff027807 */ /* 0x000fc80004000000 */
[----:B------:R-:W-:Y:S01]  /*01f0*/  ISETP.NE.AND P0, PT, R2, RZ, PT ;  /* 0x000000ff0200720c */ /* 0x000fe20003f05270 */
[----:B------:R-:W-:-:S12]  /*0200*/  IMAD.U32 R2, RZ, RZ, UR5 ;  /* 0x00000005ff027e24 */ /* 0x000fd8000f8e00ff */
[----:B------:R-:W-:Y:S05]  /*0210*/  @!P0 BRA `(.L_x_4) ;  /* 0xfffffffc00dc8947 */ /* 0x000fea000383ffff */
.L_x_3:
[C---:B------:R-:W-:Y:S01]  /*0220*/  VIADD R4, R2.reuse, 0x10 ;  /* 0x0000001002047836 */ /* 0x040fe20000000000 */
[----:B------:R-:W-:Y:S01]  /*0230*/  UMOV UR5, 0x50 ;  /* 0x0000005000057882 */ /* 0x000fe20000000000 */
[----:B------:R-:W-:Y:S01]  /*0240*/  SHF.L.U32 R3, R3, R2, RZ ;  /* 0x0000000203037219 */ /* 0x000fe200000006ff */
[----:B------:R-:W-:Y:S01]  /*0250*/  ULEA UR5, UR6, UR5, 0x18 ;  /* 0x0000000506057291 */ /* 0x000fe2000f8ec0ff */
[----:B------:R-:W-:Y:S01]  /*0260*/  IMAD.SHL.U32 R2, R2, 0x20, RZ ;  /* 0x0000002002027824 */ /* 0x000fe200078e00ff */
[----:B------:R-:W-:-:S04]  /*0270*/  SHF.L.U32 R4, R5, R4, RZ ;  /* 0x0000000405047219 */ /* 0x000fc800000006ff */
[----:B------:R-:W-:-:S05]  /*0280*/  LOP3.LUT R3, R4, R3, RZ, 0xfc, !PT ;  /* 0x0000000304037212 */ /* 0x000fca00078efcff */
[----:B------:R2:W-:Y:S04]  /*0290*/  ATOMS.OR RZ, [UR5], R3 ;  /* 0x00000003ffff798c */ /* 0x0005e8000b000005 */
[----:B------:R2:W-:Y:S01]  /*02a0*/  STS [UR4], R2 ;  /* 0x00000002ff007988 */ /* 0x0005e20008000804 */
[----:B------:R-:W-:Y:S05]  /*02b0*/  BRA `(.L_x_2) ;  /* 0x0000000000107947 */ /* 0x000fea0003800000 */
.L_x_1:
[----:B------:R-:W-:Y:S01]  /*02c0*/  IMAD.MOV.U32 R3, RZ, RZ, -0x1 ;  /* 0xffffffffff037424 */ /* 0x000fe200078e00ff */
[----:B------:R-:W-:-:S04]  /*02d0*/  MOV R2, 0x300 ;  /* 0x0000030000027802 */ /* 0x000fc80000000f00 */
[----:B------:R2:W-:Y:S03]  /*02e0*/  STS [UR4], R3 ;  /* 0x00000003ff007988 */ /* 0x0005e60008000804 */
[----:B-12---:R-:W-:Y:S05]  /*02f0*/  CALL.REL.NOINC `($__internal_1_$__cuda_sm10x_tcgen05_guardrail_trap_phase_invalid_during_alloc) ;  /* 0x00000024005c7944 */ /* 0x006fea0003c00000 */
.L_x_2:
[----:B------:R-:W-:Y:S05]  /*0300*/  WARPSYNC.ALL ;  /* 0x0000000000007948 */ /* 0x000fea0003800000 */
[----:B------:R-:W-:Y:S01]  /*0310*/  NOP ;  /* 0x0000000000007918 */ /* 0x000fe20000000000 */
.L_x_0:
[----:B------:R-:W3:Y:S08]  /*0320*/  S2UR UR4, SR_CgaCtaId ;  /* 0x00000000000479c3 */ /* 0x000ef00000008800 */
[----:B------:R-:W-:Y:S01]  /*0330*/  BAR.SYNC.DEFER_BLOCKING 0x0 ;  /* 0x0000000000007b1d */ /* 0x000fe20000010000 */
[----:B------:R-:W-:-:S05]  /*0340*/  LOP3.LUT R68, R0, 0x7f, RZ, 0xc0, !PT ;  /* 0x0000007f00447812 */ /* 0x000fca00078ec0ff */
[----:B------:R-:W-:Y:S02]  /*0350*/  UMOV UR8, 0x400 ;  /* 0x0000040000087882 */ /* 0x000fe40000000000 */
[----:B--2---:R-:W2:Y:S08]  /*0360*/  LDC R3, c[0x0][0x398] ;  /* 0x0000e600ff037b82 */ /* 0x004eb00000000800 */
[----:B------:R-:W4:Y:S01]  /*0370*/  LDC R10, c[0x0][0x3a0] ;  /* 0x0000e800ff0a7b82 */ /* 0x000f220000000800 */
[----:B---3--:R-:W-:-:S07]  /*0380*/  ULEA UR8, UR4, UR8, 0x18 ;  /* 0x0000000804087291 */ /* 0x008fce000f8ec0ff */
[----:B------:R-:W3:Y:S02]  /*0390*/  S2UR UR9, SR_CTAID.Y ;  /* 0x00000000000979c3 */ /* 0x000ee40000002600 */
[----:B------:R-:W5:Y:S06]  /*03a0*/  LDS R4, [UR8] ;  /* 0x00000008ff047984 */ /* 0x000f6c0008000800 */
[----:B------:R-:W-:Y:S06]  /*03b0*/  BAR.SYNC.DEFER_BLOCKING 0x0 ;  /* 0x0000000000007b1d */ /* 0x000fec0000010000 */
[----:B------:R-:W-:Y:S05]  /*03c0*/  @P2 BRA `(.L_x_5) ;  /* 0x0000000000182947 */ /* 0x000fea0003800000 */
[----:B------:R-:W-:Y:S01]  /*03d0*/  ELECT P0, URZ, PT ;  /* 0x0000000000ff782f */ /* 0x000fe20003800000 */
[----:B------:R-:W-:Y:S01]  /*03e0*/  IMAD.MOV.U32 R2, RZ, RZ, 0x1 ;  /* 0x00000001ff027424 */ /* 0x000fe200078e00ff */
[----:B------:R-:W-:Y:S01]  /*03f0*/  UMOV UR5, 0x40 ;  /* 0x0000004000057882 */ /* 0x000fe20000000000 */
[----:B------:R-:W-:Y:S01]  /*0400*/  UVIRTCOUNT.DEALLOC.SMPOOL 0x80 ;  /* 0x000000800000784c */ /* 0x000fe20000000000 */
[----:B------:R-:W-:-:S09]  /*0410*/  ULEA UR5, UR4, UR5, 0x18 ;  /* 0x0000000504057291 */ /* 0x000fd2000f8ec0ff */
[----:B------:R5:W-:Y:S03]  /*0420*/  @P0 STS.U8 [UR5], R2 ;  /* 0x00000002ff000988 */ /* 0x000be60008000005 */
.L_x_5:
[----:B------:R-:W5:Y:S01]  /*0430*/  S2UR UR4, SR_CTAID.Z ;  /* 0x00000000000479c3 */ /* 0x000f620000002700 */
[----:B------:R-:W4:Y:S01]  /*0440*/  LDCU UR5, c[0x0][0x370] ;  /* 0x00006e00ff0577ac */ /* 0x000f220008000800 */
[C---:B------:R-:W-:Y:S01]  /*0450*/  ISETP.GE.U32.AND P0, PT, R68.reuse, 0x20, PT ;  /* 0x000000204400780c */ /* 0x040fe20003f06070 */
[----:B--2--5:R-:W-:Y:S01]  /*0460*/  VIADD R2, R3, 0xffffffff ;  /* 0xffffffff03027836 */ /* 0x024fe20000000000 */
[C---:B------:R-:W-:Y:S01]  /*0470*/  ISETP.NE.U32.AND P3, PT, R68.reuse, RZ, PT ;  /* 0x000000ff4400720c */ /* 0x040fe20003f65070 */
[----:B------:R-:W2:Y:S01]  /*0480*/  LDCU UR6, c[0x0][0x374] ;  /* 0x00006e80ff0677ac */ /* 0x000ea20008000800 */
[----:B------:R-:W-:Y:S01]  /*0490*/  LEA R11, R68, UR8, 0x2 ;  /* 0x00000008440b7c11 */ /* 0x000fe2000f8e10ff */
[----:B----4-:R-:W-:Y:S01]  /*04a0*/  VIADD R12, R10, 0xffffffff ;  /* 0xffffffff0a0c7836 */ /* 0x010fe20000000000 */
[----:B------:R-:W4:Y:S01]  /*04b0*/  S2UR UR11, SR_CTAID.X ;  /* 0x00000000000b79c3 */ /* 0x000f220000002500 */
[----:B------:R-:W5:Y:S01]  /*04c0*/  LDCU.64 UR14, c[0x0][0x3c0] ;  /* 0x00007800ff0e77ac */ /* 0x000f620008000a00 */
[----:B------:R-:W-:Y:S01]  /*04d0*/  R2UR UR25, R4 ;  /* 0x00000000041972ca */ /* 0x000fe200000e0000 */
[----:B------:R-:W-:Y:S04]  /*04e0*/  BSSY.RECONVERGENT B0, `(.L_x_6) ;  /* 0x0000011000007945 */ /* 0x000fe80003800200 */
[----:B------:R3:W-:Y:S01]  /*04f0*/  @!P0 STS [R11], RZ ;  /* 0x000000ff0b008388 */ /* 0x0007e20000000800 */
[----:B------:R-:W-:-:S03]  /*0500*/  NOP ;  /* 0x0000000000007918 */ /* 0x000fc60000000000 */
[----:B------:R3:W-:Y:S02]  /*0510*/  @!P3 STS [UR8+0x24], R2 ;  /* 0x00002402ff00b988 */ /* 0x0007e40008000808 */
[----:B--23--:R-:W-:Y:S02]  /*0520*/  UIMAD UR4, UR4, UR6, UR9 ;  /* 0x00000006040472a4 */ /* 0x00cfe4000f8e0209 */
[----:B------:R2:W-:Y:S02]  /*0530*/  @!P3 STS [UR8+0x20], R12 ;  /* 0x0000200cff00b988 */ /* 0x0005e40008000808 */
[----:B----4-:R-:W-:-:S04]  /*0540*/  UIMAD UR4, UR4, UR5, UR11 ;  /* 0x00000005040472a4 */ /* 0x010fc8000f8e020b */
[----:B------:R-:W-:-:S04]  /*0550*/  UIMAD UR4, UR4, 0x180, URZ ;  /* 0x00000180040478a4 */ /* 0x000fc8000f8e02ff */
[----:B-----5:R-:W-:-:S04]  /*0560*/  UIADD3 UR6, UP0, UPT, UR4, UR14, URZ ;  /* 0x0000000e04067290 */ /* 0x020fc8000ff1e0ff */
[----:B------:R-:W-:Y:S01]  /*0570*/  ULEA.HI.X.SX32 UR7, UR4, UR15, 0x1, UP0 ;  /* 0x0000000f04077291 */ /* 0x000fe200080f0eff */
[----:B--2---:R-:W-:Y:S11]  /*0580*/  @P3 BRA `(.L_x_7) ;  /* 0x0000000000183947 */ /* 0x004ff60003800000 */
[----:B------:R-:W2:Y:S01]  /*0590*/  LDS R3, [UR8+0x8] ;  /* 0x00000808ff037984 */ /* 0x000ea20008000800 */
[----:B------:R-:W3:Y:S01]  /*05a0*/  LDC.64 R6, c[0x0][0x380] ;  /* 0x0000e000ff067b82 */ /* 0x000ee20000000a00 */
[----:B------:R-:W-:Y:S02]  /*05b0*/  IMAD.MOV.U32 R4, RZ, RZ, 0x70 ;  /* 0x00000070ff047424 */ /* 0x000fe400078e00ff */
[----:B---3--:R3:W-:Y:S03]  /*05c0*/  STS.64 [UR8], R6 ;  /* 0x00000006ff007988 */ /* 0x0087e60008000a08 */
[----:B--2---:R-:W-:-:S05]  /*05d0*/  LOP3.LUT R3, R3, 0x10, R4, 0xd8, !PT ;  /* 0x0000001003037812 */ /* 0x004fca00078ed804 */
[----:B------:R3:W-:Y:S02]  /*05e0*/  STS [UR8+0x8], R3 ;  /* 0x00000803ff007988 */ /* 0x0007e40008000808 */
.L_x_7:
[----:B------:R-:W-:Y:S05]  /*05f0*/  BSYNC.RECONVERGENT B0 ;  /* 0x0000000000007941 */ /* 0x000fea0003800200 */
.L_x_6:
[----:B------:R-:W-:Y:S04]  /*0600*/  BSSY.RECONVERGENT B0, `(.L_x_8) ;  /* 0x000000a000007945 */ /* 0x000fe80003800200 */
[----:B------:R-:W-:Y:S05]  /*0610*/  @P3 BRA `(.L_x_9) ;  /* 0x0000000000203947 */ /* 0x000fea0003800000 */
[----:B---3--:R-:W2:Y:S01]  /*0620*/  LDS R3, [UR8+0x34] ;  /* 0x00003408ff037984 */ /* 0x008ea20008000800 */
[----:B------:R-:W-:Y:S02]  /*0630*/  IMAD.MOV.U32 R4, RZ, RZ, 0x3f000000 ;  /* 0x3f000000ff047424 */ /* 0x000fe400078e00ff */
[----:B------:R-:W-:Y:S01]  /*0640*/  @!P3 IMAD.MOV.U32 R5, RZ, RZ, 0x7f ;  /* 0x0000007fff05b424 */ /* 0x000fe200078e00ff */
[----:B------:R-:W3:Y:S02]  /*0650*/  @!P3 LDS R6, [UR8+0x38] ;  /* 0x00003808ff06b984 */ /* 0x000ee40008000800 */
[----:B--2---:R-:W-:Y:S02]  /*0660*/  LOP3.LUT R3, R3, 0xff000000, R4, 0xb8, !PT ;  /* 0xff00000003037812 */ /* 0x004fe400078eb804 */
[----:B---3--:R-:W-:-:S03]  /*0670*/  @!P3 LOP3.LUT R4, R6, 0xff, R5, 0xb8, !PT ;  /* 0x000000ff0604b812 */ /* 0x008fc600078eb805 */
[----:B------:R2:W-:Y:S04]  /*0680*/  STS [UR8+0x34], R3 ;  /* 0x00003403ff007988 */ /* 0x0005e80008000808 */
[----:B------:R2:W-:Y:S02]  /*0690*/  @!P3 STS [UR8+0x38], R4 ;  /* 0x00003804ff00b988 */ /* 0x0005e40008000808 */
.L_x_9:
[----:B------:R-:W-:Y:S05]  /*06a0*/  BSYNC.RECONVERGENT B0 ;  /* 0x0000000000007941 */ /* 0x000fea0003800200 */
.L_x_8:
[----:B------:R-:W-:Y:S04]  /*06b0*/  BSSY.RECONVERGENT B0, `(.L_x_10) ;  /* 0x000000e000007945 */ /* 0x000fe80003800200 */
[----:B------:R-:W-:Y:S05]  /*06c0*/  @P3 BRA `(.L_x_11) ;  /* 0x0000000000303947 */ /* 0x000fea0003800000 */
[----:B--2---:R-:W2:Y:S01]  /*06d0*/  LDS R4, [UR8+0x34] ;  /* 0x00003408ff047984 */ /* 0x004ea20008000800 */
[----:B------:R-:W4:Y:S03]  /*06e0*/  LDC.64 R8, c[0x0][0x3a8] ;  /* 0x0000ea00ff087b82 */ /* 0x000f260000000a00 */
[----:B---3--:R-:W3:Y:S01]  /*06f0*/  LDS R3, [UR8+0x1c] ;  /* 0x00001c08ff037984 */ /* 0x008ee20008000800 */
[C---:B----4-:R-:W-:Y:S01]  /*0700*/  SHF.L.U64.HI R6, R8.reuse, 0x1, R9 ;  /* 0x0000000108067819 */ /* 0x050fe20000010209 */
[----:B------:R-:W-:-:S03]  /*0710*/  IMAD.SHL.U32 R5, R8, 0x2, RZ ;  /* 0x0000000208057824 */ /* 0x000fc600078e00ff */
[--C-:B------:R-:W-:Y:S02]  /*0720*/  SHF.R.U32.HI R8, RZ, 0x4, R6.reuse ;  /* 0x00000004ff087819 */ /* 0x100fe40000011606 */
[----:B------:R-:W-:-:S05]  /*0730*/  SHF.R.U64 R5, R5, 0x4, R6 ;  /* 0x0000000405057819 */ /* 0x000fca0000001206 */
[----:B------:R4:W-:Y:S01]  /*0740*/  STS [UR8+0xc], R5 ;  /* 0x00000c05ff007988 */ /* 0x0009e20008000808 */
[----:B--2---:R-:W-:Y:S02]  /*0750*/  LOP3.LUT R4, R4, 0x7, RZ, 0xb8, !PT ;  /* 0x0000000704047812 */ /* 0x004fe400078eb8ff */
[----:B---3--:R-:W-:-:S03]  /*0760*/  LOP3.LUT R3, R3, 0xf, R8, 0xb8, !PT ;  /* 0x0000000f03037812 */ /* 0x008fc600078eb808 */
[----:B------:R4:W-:Y:S04]  /*0770*/  STS [UR8+0x34], R4 ;  /* 0x00003404ff007988 */ /* 0x0009e80008000808 */
[----:B------:R4:W-:Y:S02]  /*0780*/  STS [UR8+0x1c], R3 ;  /* 0x00001c03ff007988 */ /* 0x0009e40008000808 */
.L_x_11:
[----:B------:R-:W-:Y:S05]  /*0790*/  BSYNC.RECONVERGENT B0 ;  /* 0x0000000000007941 */ /* 0x000fea0003800200 */
.L_x_10:
[----:B------:R-:W-:Y:S04]  /*07a0*/  BSSY.RECONVERGENT B1, `(.L_x_12) ;  /* 0x000001a000017945 */ /* 0x000fe80003800200 */
[----:B------:R-:W-:Y:S04]  /*07b0*/  BSSY.RELIABLE B0, `(.L_x_13) ;  /* 0x0000015000007945 */ /* 0x000fe80003800100 */
[----:B------:R-:W-:Y:S05]  /*07c0*/  @P3 BRA `(.L_x_14) ;  /* 0x0000000000203947 */ /* 0x000fea0003800000 */
[----:B--234-:R-:W2:Y:S02]  /*07d0*/  LDS R3, [UR8+0x34] ;  /* 0x00003408ff037984 */ /* 0x01cea40008000800 */
[----:B--2---:R-:W-:-:S05]  /*07e0*/  LOP3.LUT R3, R3, 0x38, RZ, 0xb8, !PT ;  /* 0x0000003803037812 */ /* 0x004fca00078eb8ff */
[----:B------:R2:W-:Y:S01]  /*07f0*/  STS [UR8+0x34], R3 ;  /* 0x00003403ff007988 */ /* 0x0005e20008000808 */
[----:B------:R-:W-:Y:S05]  /*0800*/  @P3 BRA `(.L_x_15) ;  /* 0x0000000000203947 */ /* 0x000fea0003800000 */
[----:B--2---:R-:W2:Y:S01]  /*0810*/  LDS R3, [UR8+0x8] ;  /* 0x00000808ff037984 */ /* 0x004ea20008000800 */
[----:B------:R-:W-:-:S05]  /*0820*/  IMAD.MOV.U32 R4, RZ, RZ, 0x780 ;  /* 0x00000780ff047424 */ /* 0x000fca00078e00ff */
[----:B--2---:R-:W-:-:S05]  /*0830*/  LOP3.LUT R3, R3, 0x500, R4, 0xd8, !PT ;  /* 0x0000050003037812 */ /* 0x004fca00078ed804 */
[----:B------:R5:W-:Y:S02]  /*0840*/  STS [UR8+0x8], R3 ;  /* 0x00000803ff007988 */ /* 0x000be40008000808 */
.L_x_14:
[----:B------:R-:W-:Y:S05]  /*0850*/  @P3 BRA `(.L_x_16) ;  /* 0x0000000000283947 */ /* 0x000fea0003800000 */
[----:B--2345:R-:W2:Y:S02]  /*0860*/  LDS R3, [UR8+0x8] ;  /* 0x00000808ff037984 */ /* 0x03cea40008000800 */
[----:B--2---:R-:W-:-:S05]  /*0870*/  LOP3.LUT R3, R3, 0x1800, RZ, 0xb8, !PT ;  /* 0x0000180003037812 */ /* 0x004fca00078eb8ff */
[----:B------:R3:W-:Y:S02]  /*0880*/  STS [UR8+0x8], R3 ;  /* 0x00000803ff007988 */ /* 0x0007e40008000808 */
.L_x_15:
[----:B------:R-:W-:Y:S05]  /*0890*/  @P3 BREAK.RELIABLE B0 ;  /* 0x0000000000003942 */ /* 0x000fea0003800100 */
[----:B------:R-:W-:Y:S05]  /*08a0*/  @P3 BRA `(.L_x_17) ;  /* 0x0000000000243947 */ /* 0x000fea0003800000 */
[----:B------:R-:W4:Y:S01]  /*08b0*/  LDS R4, [UR8+0x8] ;  /* 0x00000808ff047984 */ /* 0x000f220008000800 */
[----:B--23--:R-:W-:-:S05]  /*08c0*/  IMAD.MOV.U32 R3, RZ, RZ, 0x6000 ;  /* 0x00006000ff037424 */ /* 0x00cfca00078e00ff */
[----:B----4-:R-:W-:-:S04]  /*08d0*/  LOP3.LUT R3, R4, 0x6000, R3, 0xd8, !PT ;  /* 0x0000600004037812 */ /* 0x010fc800078ed803 */
[----:B------:R-:W-:-:S05]  /*08e0*/  LOP3.LUT R3, R3, 0x400000, RZ, 0xb8, !PT ;  /* 0x0040000003037812 */ /* 0x000fca00078eb8ff */
[----:B------:R2:W-:Y:S02]  /*08f0*/  STS [UR8+0x8], R3 ;  /* 0x00000803ff007988 */ /* 0x0005e40008000808 */
.L_x_16:
[----:B------:R-:W-:Y:S05]  /*0900*/  BSYNC.RELIABLE B0 ;  /* 0x0000000000007941 */ /* 0x000fea0003800100 */
.L_x_13:
[----:B--2345:R-:W2:Y:S02]  /*0910*/  @!P3 LDS R3, [UR8+0x8] ;  /* 0x00000808ff03b984 */ /* 0x03cea40008000800 */
[----:B--2---:R-:W-:-:S05]  /*0920*/  @!P3 LOP3.LUT R3, R3, 0x8000, RZ, 0xb8, !PT ;  /* 0x000080000303b812 */ /* 0x004fca00078eb8ff */
[----:B------:R4:W-:Y:S02]  /*0930*/  @!P3 STS [UR8+0x8], R3 ;  /* 0x00000803ff00b988 */ /* 0x0009e40008000808 */
.L_x_17:
[----:B------:R-:W-:Y:S05]  /*0940*/  BSYNC.RECONVERGENT B1 ;  /* 0x0000000000017941 */ /* 0x000fea0003800200 */
.L_x_12:
[----:B------:R-:W-:Y:S05]  /*0950*/  WARPSYNC.ALL ;  /* 0x0000000000007948 */ /* 0x000fea0003800000 */
[----:B------:R-:W-:Y:S01]  /*0960*/  NOP ;  /* 0x0000000000007918 */ /* 0x000fe20000000000 */
[----:B------:R-:W-:Y:S05]  /*0970*/  @P0 BRA `(.L_x_18) ;  /* 0x0000000000300947 */ /* 0x000fea0003800000 */
[----:B--234-:R-:W2:Y:S01]  /*0980*/  S2R R3, SR_LANEID ;  /* 0x0000000000037919 */ /* 0x01cea20000000000 */
[----:B------:R-:W-:Y:S05]  /*0990*/  WARPSYNC.ALL ;  /* 0x0000000000007948 */ /* 0x000fea0003800000 */
[----:B------:R-:W-:Y:S01]  /*09a0*/  NOP ;  /* 0x0000000000007918 */ /* 0x000fe20000000000 */
[----:B--2---:R-:W-:-:S05]  /*09b0*/  IMAD.SHL.U32 R3, R3, 0x4, RZ ;  /* 0x0000000403037824 */ /* 0x004fca00078e00ff */
[----:B------:R-:W2:Y:S01]  /*09c0*/  LDS R7, [R3+UR8] ;  /* 0x0000000803077984 */ /* 0x000ea20008000800 */
[----:B------:R-:W-:-:S05]  /*09d0*/  IADD3 R4, P1, PT, R3, UR6, RZ ;  /* 0x0000000603047c10 */ /* 0x000fca000ff3e0ff */
[----:B------:R-:W-:-:S05]  /*09e0*/  IMAD.X R5, RZ, RZ, UR7, P1 ;  /* 0x00000007ff057e24 */ /* 0x000fca00088e06ff */
[----:B--2---:R5:W2:Y:S01]  /*09f0*/  ATOMG.E.EXCH.STRONG.GPU PT, RZ, [R4], R7 ;  /* 0x0000000704ff73a8 */ /* 0x004aa200041ee100 */
[----:B------:R-:W-:-:S04]  /*0a00*/  DEPBAR {5,4,3,2,1,0} ;  /* 0x0000003f0000791a */ /* 0x000fc80000000000 */
[----:B------:R-:W3:Y:S02]  /*0a10*/  CCTL.E.C.LDCU.IV.DEEP [UR6] ;  /* 0x0000000006007540 */ /* 0x000ee40009c08000 */
[----:B---3--:R5:W-:Y:S01]  /*0a20*/  UTMACCTL.IV [UR6] ;  /* 0x00000000060079b9 */ /* 0x008be20008000000 */
[----:B------:R-:W-:Y:S01]  /*0a30*/  NOP ;  /* 0x0000000000007918 */ /* 0x000fe20000000000 */
.L_x_18:
[----:B------:R-:W-:Y:S05]  /*0a40*/  @P0 BRA `(.L_x_19) ;  /* 0x00000000000c0947 */ /* 0x000fea0003800000 */
[----:B------:R0:W-:Y:S01]  /*0a50*/  UTMACMDFLUSH ;  /* 0x00000000000079b7 */ /* 0x0001e20000000000 */
[----:B------:R-:W-:Y:S05]  /*0a60*/  @P0 BRA `(.L_x_19) ;  /* 0x0000000000040947 */ /* 0x000fea0003800000 */
[----:B------:R-:W-:-:S04]  /*0a70*/  DEPBAR.LE SB0, 0x0 ;  /* 0x000080000000791a */ /* 0x000fc80000000000 */
.L_x_19:
[----:B------:R-:W-:Y:S05]  /*0a80*/  WARPSYNC.ALL ;  /* 0x0000000000007948 */ /* 0x000fea0003800000 */
[----:B------:R-:W-:Y:S01]  /*0a90*/  NOP ;  /* 0x0000000000007918 */ /* 0x000fe20000000000 */
[----:B--2---:R-:W-:Y:S06]  /*0aa0*/  BAR.SYNC.DEFER_BLOCKING 0x0 ;  /* 0x0000000000007b1d */ /* 0x004fec0000010000 */
[----:B------:R-:W-:Y:S02]  /*0ab0*/  BSSY.RECONVERGENT B1, `(.L_x_20) ;  /* 0x000000b000017945 */ /* 0x000fe40003800200 */
[----:B------:R-:W-:Y:S06]  /*0ac0*/  BAR.SYNC.DEFER_BLOCKING 0x0 ;  /* 0x0000000000007b1d */ /* 0x000fec0000010000 */
[----:B------:R2:W-:Y:S01]  /*0ad0*/  @!P0 STS [R11], RZ ;  /* 0x000000ff0b008388 */ /* 0x0005e20000000800 */
[----:B------:R-:W-:Y:S01]  /*0ae0*/  NOP ;  /* 0x0000000000007918 */ /* 0x000fe20000000000 */
[----:B------:R-:W-:Y:S05]  /*0af0*/  @P3 BRA `(.L_x_21) ;  /* 0x0000000000183947 */ /* 0x000fea0003800000 */
[----:B---34-:R-:W3:Y:S01]  /*0b00*/  LDS R3, [UR8+0x8] ;  /* 0x00000808ff037984 */ /* 0x018ee20008000800 */
[----:B-----5:R-:W4:Y:S01]  /*0b10*/  LDC.64 R6, c[0x0][0x388] ;  /* 0x0000e200ff067b82 */ /* 0x020f220000000a00 */
[----:B------:R-:W-:Y:S02]  /*0b20*/  IMAD.MOV.U32 R4, RZ, RZ, 0x70 ;  /* 0x00000070ff047424 */ /* 0x000fe400078e00ff */
[----:B----4-:R4:W-:Y:S03]  /*0b30*/  STS.64 [UR8], R6 ;  /* 0x00000006ff007988 */ /* 0x0109e60008000a08 */
[----:B---3--:R-:W-:-:S05]  /*0b40*/  LOP3.LUT R3, R3, 0x10, R4, 0xd8, !PT ;  /* 0x0000001003037812 */ /* 0x008fca00078ed804 */
[----:B------:R4:W-:Y:S02]  /*0b50*/  STS [UR8+0x8], R3 ;  /* 0x00000803ff007988 */ /* 0x0009e40008000808 */
.L_x_21:
[----:B-----5:R-:W-:Y:S05]  /*0b60*/  BSYNC.RECONVERGENT B1 ;  /* 0x0000000000017941 */ /* 0x020fea0003800200 */
.L_x_20:
[----:B------:R-:W-:Y:S04]  /*0b70*/  BSSY.RECONVERGENT B2, `(.L_x_22) ;  /* 0x000000f000027945 */ /* 0x000fe80003800200 */
[----:B------:R-:W-:Y:S04]  /*0b80*/  BSSY.RELIABLE B1, `(.L_x_23) ;  /* 0x000000c000017945 */ /* 0x000fe80003800100 */
[----:B------:R-:W-:Y:S05]  /*0b90*/  @P3 BRA `(.L_x_24) ;  /* 0x0000000000283947 */ /* 0x000fea0003800000 */
[----:B---34-:R-:W3:Y:S01]  /*0ba0*/  LDS R3, [UR8+0x34] ;  /* 0x00003408ff037984 */ /* 0x018ee20008000800 */
[----:B------:R-:W-:Y:S01]  /*0bb0*/  IMAD.MOV.U32 R4, RZ, RZ, 0x3f000000 ;  /* 0x3f000000ff047424 */ /* 0x000fe200078e00ff */
[----:B------:R-:W-:Y:S05]  /*0bc0*/  @P3 BREAK.RELIABLE B1 ;  /* 0x0000000000013942 */ /* 0x000fea0003800100 */
[----:B---3--:R-:W-:-:S05]  /*0bd0*/  LOP3.LUT R3, R3, 0xff000000, R4, 0xb8, !PT ;  /* 0xff00000003037812 */ /* 0x008fca00078eb804 */
[----:B------:R3:W-:Y:S01]  /*0be0*/  STS [UR8+0x34], R3 ;  /* 0x00003403ff007988 */ /* 0x0007e20008000808 */
[----:B------:R-:W-:Y:S05]  /*0bf0*/  @P3 BRA `(.L_x_25) ;  /* 0x0000000000183947 */ /* 0x000fea0003800000 */
[----:B------:R-:W4:Y:S01]  /*0c00*/  LDS R4, [UR8+0x38] ;  /* 0x00003808ff047984 */ /* 0x000f220008000800 */
[----:B---3--:R-:W-:-:S05]  /*0c10*/  IMAD.MOV.U32 R3, RZ, RZ, 0x3f ;  /* 0x0000003fff037424 */ /* 0x008fca00078e00ff */
[----:B----4-:R-:W-:-:S05]  /*0c20*/  LOP3.LUT R3, R4, 0xff, R3, 0xb8, !PT ;  /* 0x000000ff04037812 */ /* 0x010fca00078eb803 */
[----:B------:R5:W-:Y:S02]  /*0c30*/  STS [UR8+0x38], R3 ;  /* 0x00003803ff007988 */ /* 0x000be40008000808 */
.L_x_24:
[----:B------:R-:W-:Y:S05]  /*0c40*/  BSYNC.RELIABLE B1 ;  /* 0x0000000000017941 */ /* 0x000fea0003800100 */
.L_x_23:
[----:B------:R2:W-:Y:S02]  /*0c50*/  @!P3 STS [UR8+0x20], R12 ;  /* 0x0000200cff00b988 */ /* 0x0005e40008000808 */
.L_x_25:
[----:B------:R-:W-:Y:S05]  /*0c60*/  BSYNC.RECONVERGENT B2 ;  /* 0x0000000000027941 */ /* 0x000fea0003800200 */
.L_x_22:
[----:B------:R-:W-:Y:S05]  /*0c70*/  WARPSYNC.ALL ;  /* 0x0000000000007948 */ /* 0x000fea0003800000 */
[----:B------:R-:W-:Y:S01]  /*0c80*/  NOP ;  /* 0x0000000000007918 */ /* 0x000fe20000000000 */
[----:B---345:R-:W3:Y:S01]  /*0c90*/  LDC R3, c[0x0][0x39c] ;  /* 0x0000e700ff037b82 */ /* 0x038ee20000000800 */
[----:B------:R-:W-:Y:S01]  /*0ca0*/  BSSY.RECONVERGENT B2, `(.L_x_26) ;  /* 0x0000010000027945 */ /* 0x000fe20003800200 */
[----:B---3--:R-:W-:-:S05]  /*0cb0*/  VIADD R3, R3, 0xffffffff ;  /* 0xffffffff03037836 */ /* 0x008fca0000000000 */
[----:B------:R3:W-:Y:S01]  /*0cc0*/  @!P3 STS [UR8+0x24], R3 ;  /* 0x00002403ff00b988 */ /* 0x0007e20008000808 */
[----:B------:R-:W-:Y:S05]  /*0cd0*/  @P3 BRA `(.L_x_27) ;  /* 0x0000000000303947 */ /* 0x000fea0003800000 */
[----:B------:R-:W4:Y:S01]  /*0ce0*/  LDS R5, [UR8+0x34] ;  /* 0x00003408ff057984 */ /* 0x000f220008000800 */
[----:B------:R-:W5:Y:S03]  /*0cf0*/  LDC.64 R6, c[0x0][0x3b0] ;  /* 0x0000ec00ff067b82 */ /* 0x000f660000000a00 */
[----:B------:R-:W2:Y:S01]  /*0d00*/  LDS R4, [UR8+0x1c] ;  /* 0x00001c08ff047984 */ /* 0x000ea20008000800 */
[C---:B-----5:R-:W-:Y:S01]  /*0d10*/  SHF.L.U64.HI R7, R6.reuse, 0x1, R7 ;  /* 0x0000000106077819 */ /* 0x060fe20000010207 */
[----:B------:R-:W-:-:S03]  /*0d20*/  IMAD.SHL.U32 R6, R6, 0x2, RZ ;  /* 0x0000000206067824 */ /* 0x000fc600078e00ff */
[--C-:B------:R-:W-:Y:S02]  /*0d30*/  SHF.R.U32.HI R9, RZ, 0x4, R7.reuse ;  /* 0x00000004ff097819 */ /* 0x100fe40000011607 */
[----:B------:R-:W-:-:S05]  /*0d40*/  SHF.R.U64 R6, R6, 0x4, R7 ;  /* 0x0000000406067819 */ /* 0x000fca0000001207 */
[----:B------:R5:W-:Y:S01]  /*0d50*/  STS [UR8+0xc], R6 ;  /* 0x00000c06ff007988 */ /* 0x000be20008000808 */
[----:B----4-:R-:W-:Y:S02]  /*0d60*/  LOP3.LUT R5, R5, 0x7, RZ, 0xb8, !PT ;  /* 0x0000000705057812 */ /* 0x010fe400078eb8ff */
[----:B--2---:R-:W-:-:S03]  /*0d70*/  LOP3.LUT R4, R4, 0xf, R9, 0xb8, !PT ;  /* 0x0000000f04047812 */ /* 0x004fc600078eb809 */
[----:B------:R5:W-:Y:S04]  /*0d80*/  STS [UR8+0x34], R5 ;  /* 0x00003405ff007988 */ /* 0x000be80008000808 */
[----:B------:R5:W-:Y:S02]  /*0d90*/  STS [UR8+0x1c], R4 ;  /* 0x00001c04ff007988 */ /* 0x000be40008000808 */
.L_x_27:
[----:B------:R-:W-:Y:S05]  /*0da0*/  BSYNC.RECONVERGENT B2 ;  /* 0x0000000000027941 */ /* 0x000fea0003800200 */
.L_x_26:
[----:B------:R-:W-:Y:S04]  /*0db0*/  BSSY.RECONVERGENT B3, `(.L_x_28) ;  /* 0x000001a000037945 */ /* 0x000fe80003800200 */
[----:B------:R-:W-:Y:S04]  /*0dc0*/  BSSY.RELIABLE B2, `(.L_x_29) ;  /* 0x0000015000027945 */ /* 0x000fe80003800100 */
[----:B------:R-:W-:Y:S05]  /*0dd0*/  @P3 BRA `(.L_x_30) ;  /* 0x0000000000203947 */ /* 0x000fea0003800000 */
[----:B-----5:R-:W4:Y:S02]  /*0de0*/  LDS R4, [UR8+0x34] ;  /* 0x00003408ff047984 */ /* 0x020f240008000800 */
[----:B----4-:R-:W-:-:S05]  /*0df0*/  LOP3.LUT R4, R4, 0x38, RZ, 0xb8, !PT ;  /* 0x0000003804047812 */ /* 0x010fca00078eb8ff */
[----:B------:R4:W-:Y:S01]  /*0e00*/  STS [UR8+0x34], R4 ;  /* 0x00003404ff007988 */ /* 0x0009e20008000808 */
[----:B------:R-:W-:Y:S05]  /*0e10*/  @P3 BRA `(.L_x_31) ;  /* 0x0000000000203947 */ /* 0x000fea0003800000 */
[----:B----4-:R-:W4:Y:S01]  /*0e20*/  LDS R4, [UR8+0x8] ;  /* 0x00000808ff047984 */ /* 0x010f220008000800 */
[----:B------:R-:W-:-:S05]  /*0e30*/  IMAD.MOV.U32 R5, RZ, RZ, 0x780 ;  /* 0x00000780ff057424 */ /* 0x000fca00078e00ff */
[----:B----4-:R-:W-:-:S05]  /*0e40*/  LOP3.LUT R4, R4, 0x500, R5, 0xd8, !PT ;  /* 0x0000050004047812 */ /* 0x010fca00078ed805 */
[----:B------:R4:W-:Y:S02]  /*0e50*/  STS [UR8+0x8], R4 ;  /* 0x00000804ff007988 */ /* 0x0009e40008000808 */
.L_x_30:
[----:B------:R-:W-:Y:S05]  /*0e60*/  @P3 BRA `(.L_x_32) ;  /* 0x0000000000283947 */ /* 0x000fea0003800000 */
[----:B----45:R-:W4:Y:S02]  /*0e70*/  LDS R4, [UR8+0x8] ;  /* 0x00000808ff047984 */ /* 0x030f240008000800 */
[----:B----4-:R-:W-:-:S05]  /*0e80*/  LOP3.LUT R4, R4, 0x1800, RZ, 0xb8, !PT ;  /* 0x0000180004047812 */ /* 0x010fca00078eb8ff */
[----:B------:R5:W-:Y:S02]  /*0e90*/  STS [UR8+0x8], R4 ;  /* 0x00000804ff007988 */ /* 0x000be40008000808 */
.L_x_31:
[----:B------:R-:W-:Y:S05]  /*0ea0*/  @P3 BREAK.RELIABLE B2 ;  /* 0x0000000000023942 */ /* 0x000fea0003800100 */
[----:B------:R-:W-:Y:S05]  /*0eb0*/  @P3 BRA `(.L_x_33) ;  /* 0x0000000000243947 */ /* 0x000fea0003800000 */
[----:B----45:R-:W4:Y:S01]  /*0ec0*/  LDS R4, [UR8+0x8] ;  /* 0x00000808ff047984 */ /* 0x030f220008000800 */
[----:B------:R-:W-:-:S05]  /*0ed0*/  IMAD.MOV.U32 R5, RZ, RZ, 0x6000 ;  /* 0x00006000ff057424 */ /* 0x000fca00078e00ff */
[----:B----4-:R-:W-:-:S04]  /*0ee0*/  LOP3.LUT R4, R4, 0x6000, R5, 0xd8, !PT ;  /* 0x0000600004047812 */ /* 0x010fc800078ed805 */
[----:B------:R-:W-:-:S05]  /*0ef0*/  LOP3.LUT R4, R4, 0x400000, RZ, 0xb8, !PT ;  /* 0x0040000004047812 */ /* 0x000fca00078eb8ff */
[----:B------:R4:W-:Y:S02]  /*0f00*/  STS [UR8+0x8], R4 ;  /* 0x00000804ff007988 */ /* 0x0009e40008000808 */
.L_x_32:
[----:B------:R-:W-:Y:S05]  /*0f10*/  BSYNC.RELIABLE B2 ;  /* 0x0000000000027941 */ /* 0x000fea0003800100 */
.L_x_29:
[----:B----45:R-:W4:Y:S02]  /*0f20*/  @!P3 LDS R4, [UR8+0x8] ;  /* 0x00000808ff04b984 */ /* 0x030f240008000800 */
[----:B----4-:R-:W-:-:S05]  /*0f30*/  @!P3 LOP3.LUT R4, R4, 0x8000, RZ, 0xb8, !PT ;  /* 0x000080000404b812 */ /* 0x010fca00078eb8ff */
[----:B------:R4:W-:Y:S02]  /*0f40*/  @!P3 STS [UR8+0x8], R4 ;  /* 0x00000804ff00b988 */ /* 0x0009e40008000808 */
.L_x_33:
[----:B------:R-:W-:Y:S05]  /*0f50*/  BSYNC.RECONVERGENT B3 ;  /* 0x0000000000037941 */ /* 0x000fea0003800200 */
.L_x_28:
[----:B------:R-:W-:Y:S05]  /*0f60*/  WARPSYNC.ALL ;  /* 0x0000000000007948 */ /* 0x000fea0003800000 */
[----:B------:R-:W-:Y:S01]  /*0f70*/  NOP ;  /* 0x0000000000007918 */ /* 0x000fe20000000000 */
[----:B------:R-:W-:-:S04]  /*0f80*/  UIADD3 UR5, UPT, UPT, UR4, 0x80, URZ ;  /* 0x0000008004057890 */ /* 0x000fc8000fffe0ff */
[----:B------:R-:W-:-:S04]  /*0f90*/  UIADD3 UR12, UP0, UPT, UR5, UR14, URZ ;  /* 0x0000000e050c7290 */ /* 0x000fc8000ff1e0ff */
[----:B------:R-:W-:Y:S01]  /*0fa0*/  ULEA.HI.X.SX32 UR13, UR5, UR15, 0x1, UP0 ;  /* 0x0000000f050d7291 */ /* 0x000fe200080f0eff */
[----:B------:R-:W-:Y:S11]  /*0fb0*/  @P0 BRA `(.L_x_34) ;  /* 0x0000000000300947 */ /* 0x000ff60003800000 */
[----:B----45:R-:W4:Y:S01]  /*0fc0*/  S2R R4, SR_LANEID ;  /* 0x0000000000047919 */ /* 0x030f220000000000 */
[----:B------:R-:W-:Y:S05]  /*0fd0*/  WARPSYNC.ALL ;  /* 0x0000000000007948 */ /* 0x000fea0003800000 */
[----:B------:R-:W-:Y:S01]  /*0fe0*/  NOP ;  /* 0x0000000000007918 */ /* 0x000fe20000000000 */
[----:B----4-:R-:W-:-:S05]  /*0ff0*/  IMAD.SHL.U32 R6, R4, 0x4, RZ ;  /* 0x0000000404067824 */ /* 0x010fca00078e00ff */
[----:B------:R-:W4:Y:S01]  /*1000*/  LDS R7, [R6+UR8] ;  /* 0x0000000806077984 */ /* 0x000f220008000800 */
[----:B------:R-:W-:-:S05]  /*1010*/  IADD3 R4, P1, PT, R6, UR12, RZ ;  /* 0x0000000c06047c10 */ /* 0x000fca000ff3e0ff */
[----:B------:R-:W-:-:S05]  /*1020*/  IMAD.X R5, RZ, RZ, UR13, P1 ;  /* 0x0000000dff057e24 */ /* 0x000fca00088e06ff */
[----:B----4-:R4:W5:Y:S01]  /*1030*/  ATOMG.E.EXCH.STRONG.GPU PT, RZ, [R4], R7 ;  /* 0x0000000704ff73a8 */ /* 0x01096200041ee100 */
[----:B------:R-:W-:-:S04]  /*1040*/  DEPBAR {5,4,3,2,1,0} ;  /* 0x0000003f0000791a */ /* 0x000fc80000000000 */
[----:B------:R-:W2:Y:S02]  /*1050*/  CCTL.E.C.LDCU.IV.DEEP [UR12] ;  /* 0x000000000c007540 */ /* 0x000ea40009c08000 */
[----:B--2---:R4:W-:Y:S01]  /*1060*/  UTMACCTL.IV [UR12] ;  /* 0x000000000c0079b9 */ /* 0x0049e20008000000 */
[----:B------:R-:W-:Y:S01]  /*1070*/  NOP ;  /* 0x0000000000007918 */ /* 0x000fe20000000000 */
.L_x_34:
[----:B------:R-:W-:Y:S05]  /*1080*/  @P0 BRA `(.L_x_35) ;  /* 0x00000000000c0947 */ /* 0x000fea0003800000 */
[----:B------:R0:W-:Y:S01]  /*1090*/  UTMACMDFLUSH ;  /* 0x00000000000079b7 */ /* 0x0001e20000000000 */
[----:B------:R-:W-:Y:S05]  /*10a0*/  @P0 BRA `(.L_x_35) ;  /* 0x0000000000040947 */ /* 0x000fea0003800000 */
[----:B------:R-:W-:-:S04]  /*10b0*/  DEPBAR.LE SB0, 0x0 ;  /* 0x000080000000791a */ /* 0x000fc80000000000 */
.L_x_35:
[----:B------:R-:W-:Y:S05]  /*10c0*/  WARPSYNC.ALL ;  /* 0x0000000000007948 */ /* 0x000fea0003800000 */
[----:B------:R-:W-:Y:S01]  /*10d0*/  NOP ;  /* 0x0000000000007918 */ /* 0x000fe20000000000 */
[----:B-----5:R-:W-:Y:S06]  /*10e0*/  BAR.SYNC.DEFER_BLOCKING 0x0 ;  /* 0x0000000000007b1d */ /* 0x020fec0000010000 */
[----:B------:R-:W-:Y:S02]  /*10f0*/  BSSY.RECONVERGENT B3, `(.L_x_36) ;  /* 0x000000b000037945 */ /* 0x000fe40003800200 */
[----:B------:R-:W-:Y:S06]  /*1100*/  BAR.SYNC.DEFER_BLOCKING 0x0 ;  /* 0x0000000000007b1d */ /* 0x000fec0000010000 */
[----:B------:R5:W-:Y:S01]  /*1110*/  @!P0 STS [R11], RZ ;  /* 0x000000ff0b008388 */ /* 0x000be20000000800 */
[----:B------:R-:W-:Y:S01]  /*1120*/  NOP ;  /* 0x0000000000007918 */ /* 0x000fe20000000000 */
[----:B------:R-:W-:Y:S05]  /*1130*/  @P3 BRA `(.L_x_37) ;  /* 0x0000000000183947 */ /* 0x000fea0003800000 */
[----:B----4-:R-:W4:Y:S01]  /*1140*/  LDS R4, [UR8+0x8] ;  /* 0x00000808ff047984 */ /* 0x010f220008000800 */
[----:B------:R-:W2:Y:S01]  /*1150*/  LDC.64 R6, c[0x0][0x390] ;  /* 0x0000e400ff067b82 */ /* 0x000ea20000000a00 */
[----:B------:R-:W-:Y:S02]  /*1160*/  IMAD.MOV.U32 R5, RZ, RZ, 0x70 ;  /* 0x00000070ff057424 */ /* 0x000fe400078e00ff */
[----:B--2---:R2:W-:Y:S03]  /*1170*/  STS.64 [UR8], R6 ;  /* 0x00000006ff007988 */ /* 0x0045e60008000a08 */
[----:B----4-:R-:W-:-:S05]  /*1180*/  LOP3.LUT R4, R4, 0x10, R5, 0xd8, !PT ;  /* 0x0000001004047812 */ /* 0x010fca00078ed805 */
[----:B------:R2:W-:Y:S02]  /*1190*/  STS [UR8+0x8], R4 ;  /* 0x00000804ff007988 */ /* 0x0005e40008000808 */
.L_x_37:
[----:B----4-:R-:W-:Y:S05]  /*11a0*/  BSYNC.RECONVERGENT B3 ;  /* 0x0000000000037941 */ /* 0x010fea0003800200 */
.L_x_36:
[----:B------:R-:W-:Y:S04]  /*11b0*/  BSSY.RECONVERGENT B4, `(.L_x_38) ;  /* 0x0000011000047945 */ /* 0x000fe80003800200 */
[----:B------:R-:W-:Y:S04]  /*11c0*/  BSSY.RELIABLE B3, `(.L_x_39) ;  /* 0x000000e000037945 */ /* 0x000fe80003800100 */
[----:B------:R-:W-:Y:S05]  /*11d0*/  @P3 BRA `(.L_x_40) ;  /* 0x0000000000243947 */ /* 0x000fea0003800000 */
[----:B--2---:R-:W2:Y:S01]  /*11e0*/  LDS R4, [UR8+0x34] ;  /* 0x00003408ff047984 */ /* 0x004ea20008000800 */
[----:B------:R-:W-:-:S05]  /*11f0*/  IMAD.MOV.U32 R5, RZ, RZ, 0x3f000000 ;  /* 0x3f000000ff057424 */ /* 0x000fca00078e00ff */
[----:B--2---:R-:W-:-:S05]  /*1200*/  LOP3.LUT R4, R4, 0xff000000, R5, 0xb8, !PT ;  /* 0xff00000004047812 */ /* 0x004fca00078eb805 */
[----:B------:R2:W-:Y:S01]  /*1210*/  STS [UR8+0x34], R4 ;  /* 0x00003404ff007988 */ /* 0x0005e20008000808 */
[----:B------:R-:W-:Y:S05]  /*1220*/  @P3 BRA `(.L_x_41) ;  /* 0x00000000001c3947 */ /* 0x000fea0003800000 */
[----:B--2---:R-:W2:Y:S01]  /*1230*/  LDS R4, [UR8+0x38] ;  /* 0x00003808ff047984 */ /* 0x004ea20008000800 */
[----:B------:R-:W-:-:S05]  /*1240*/  IMAD.MOV.U32 R5, RZ, RZ, 0x7f ;  /* 0x0000007fff057424 */ /* 0x000fca00078e00ff */
[----:B--2---:R-:W-:-:S05]  /*1250*/  LOP3.LUT R4, R4, 0xff, R5, 0xb8, !PT ;  /* 0x000000ff04047812 */ /* 0x004fca00078eb805 */
[----:B------:R4:W-:Y:S02]  /*1260*/  STS [UR8+0x38], R4 ;  /* 0x00003804ff007988 */ /* 0x0009e40008000808 */
.L_x_40:
[----:B------:R-:W-:Y:S05]  /*1270*/  @P3 BREAK.RELIABLE B3 ;  /* 0x0000000000033942 */ /* 0x000fea0003800100 */
[----:B------:R-:W-:Y:S05]  /*1280*/  @P3 BRA `(.L_x_42) ;  /* 0x00000000000c3947 */ /* 0x000fea0003800000 */
[----:B------:R2:W-:Y:S02]  /*1290*/  STS [UR8+0x20], R3 ;  /* 0x00002003ff007988 */ /* 0x0005e40008000808 */
.L_x_41:
[----:B------:R-:W-:Y:S05]  /*12a0*/  BSYNC.RELIABLE B3 ;  /* 0x0000000000037941 */ /* 0x000fea0003800100 */
.L_x_39:
[----:B------:R2:W-:Y:S02]  /*12b0*/  @!P3 STS [UR8+0x24], R2 ;  /* 0x00002402ff00b988 */ /* 0x0005e40008000808 */
.L_x_42:
[----:B------:R-:W-:Y:S05]  /*12c0*/  BSYNC.RECONVERGENT B4 ;  /* 0x0000000000047941 */ /* 0x000fea0003800200 */
.L_x_38:
[----:B------:R-:W-:Y:S05]  /*12d0*/  WARPSYNC.ALL ;  /* 0x0000000000007948 */ /* 0x000fea0003800000 */
[----:B------:R-:W-:Y:S01]  /*12e0*/  NOP ;  /* 0x0000000000007918 */ /* 0x000fe20000000000 */
[----:B------:R-:W-:Y:S04]  /*12f0*/  BSSY.RECONVERGENT B4, `(.L_x_43) ;  /* 0x000000e000047945 */ /* 0x000fe80003800200 */
[----:B------:R-:W-:Y:S05]  /*1300*/  @P3 BRA `(.L_x_44) ;  /* 0x0000000000303947 */ /* 0x000fea0003800000 */
[----:B--23--:R-:W2:Y:S01]  /*1310*/  LDS R3, [UR8+0x34] ;  /* 0x00003408ff037984 */ /* 0x00cea20008000800 */
[----:B----4-:R-:W3:Y:S03]  /*1320*/  LDC.64 R4, c[0x0][0x3b8] ;  /* 0x0000ee00ff047b82 */ /* 0x010ee60000000a00 */
[----:B------:R-:W4:Y:S01]  /*1330*/  LDS R2, [UR8+0x1c] ;  /* 0x00001c08ff027984 */ /* 0x000f220008000800 */
[C---:B---3--:R-:W-:Y:S01]  /*1340*/  SHF.L.U64.HI R5, R4.reuse, 0x1, R5 ;  /* 0x0000000104057819 */ /* 0x048fe20000010205 */
[----:B------:R-:W-:-:S03]  /*1350*/  IMAD.SHL.U32 R4, R4, 0x2, RZ ;  /* 0x0000000204047824 */ /* 0x000fc600078e00ff */
[--C-:B------:R-:W-:Y:S02]  /*1360*/  SHF.R.U32.HI R7, RZ, 0x4, R5.reuse ;  /* 0x00000004ff077819 */ /* 0x100fe40000011605 */
[----:B------:R-:W-:-:S05]  /*1370*/  SHF.R.U64 R4, R4, 0x4, R5 ;  /* 0x0000000404047819 */ /* 0x000fca0000001205 */
[----:B------:R3:W-:Y:S01]  /*1380*/  STS [UR8+0xc], R4 ;  /* 0x00000c04ff007988 */ /* 0x0007e20008000808 */
[----:B--2---:R-:W-:Y:S02]  /*1390*/  LOP3.LUT R3, R3, 0x7, RZ, 0xb8, !PT ;  /* 0x0000000703037812 */ /* 0x004fe400078eb8ff */
[----:B----4-:R-:W-:-:S03]  /*13a0*/  LOP3.LUT R2, R2, 0xf, R7, 0xb8, !PT ;  /* 0x0000000f02027812 */ /* 0x010fc600078eb807 */
[----:B------:R3:W-:Y:S04]  /*13b0*/  STS [UR8+0x34], R3 ;  /* 0x00003403ff007988 */ /* 0x0007e80008000808 */
[----:B------:R3:W-:Y:S02]  /*13c0*/  STS [UR8+0x1c], R2 ;  /* 0x00001c02ff007988 */ /* 0x0007e40008000808 */
.L_x_44:
[----:B------:R-:W-:Y:S05]  /*13d0*/  BSYNC.RECONVERGENT B4 ;  /* 0x0000000000047941 */ /* 0x000fea0003800200 */
.L_x_43:
[----:B------:R-:W-:Y:S04]  /*13e0*/  BSSY.RECONVERGENT B5, `(.L_x_45) ;  /* 0x000001a000057945 */ /* 0x000fe80003800200 */
[----:B------:R-:W-:Y:S04]  /*13f0*/  BSSY.RELIABLE B4, `(.L_x_46) ;  /* 0x0000015000047945 */ /* 0x000fe80003800100 */
[----:B------:R-:W-:Y:S05]  /*1400*/  @P3 BRA `(.L_x_47) ;  /* 0x0000000000203947 */ /* 0x000fea0003800000 */
[----:B--23--:R-:W2:Y:S02]  /*1410*/  LDS R2, [UR8+0x34] ;  /* 0x00003408ff027984 */ /* 0x00cea40008000800 */
[----:B--2---:R-:W-:-:S05]  /*1420*/  LOP3.LUT R2, R2, 0x38, RZ, 0xb8, !PT ;  /* 0x0000003802027812 */ /* 0x004fca00078eb8ff */
[----:B------:R2:W-:Y:S01]  /*1430*/  STS [UR8+0x34], R2 ;  /* 0x00003402ff007988 */ /* 0x0005e20008000808 */
[----:B------:R-:W-:Y:S05]  /*1440*/  @P3 BRA `(.L_x_48) ;  /* 0x0000000000203947 */ /* 0x000fea0003800000 */
[----:B--2---:R-:W2:Y:S01]  /*1450*/  LDS R2, [UR8+0x8] ;  /* 0x00000808ff027984 */ /* 0x004ea20008000800 */
[----:B------:R-:W-:-:S05]  /*1460*/  IMAD.MOV.U32 R3, RZ, RZ, 0x780 ;  /* 0x00000780ff037424 */ /* 0x000fca00078e00ff */
[----:B--2---:R-:W-:-:S05]  /*1470*/  LOP3.LUT R2, R2, 0x500, R3, 0xd8, !PT ;  /* 0x0000050002027812 */ /* 0x004fca00078ed803 */
[----:B------:R2:W-:Y:S02]  /*1480*/  STS [UR8+0x8], R2 ;  /* 0x00000802ff007988 */ /* 0x0005e40008000808 */
.L_x_47:
[----:B------:R-:W-:Y:S05]  /*1490*/  @P3 BRA `(.L_x_49) ;  /* 0x0000000000283947 */ /* 0x000fea0003800000 */
[----:B--23--:R-:W2:Y:S02]  /*14a0*/  LDS R2, [UR8+0x8] ;  /* 0x00000808ff027984 */ /* 0x00cea40008000800 */
[----:B--2---:R-:W-:-:S05]  /*14b0*/  LOP3.LUT R2, R2, 0x1800, RZ, 0xb8, !PT ;  /* 0x0000180002027812 */ /* 0x004fca00078eb8ff */
[----:B------:R3:W-:Y:S02]  /*14c0*/  STS [UR8+0x8], R2 ;  /* 0x00000802ff007988 */ /* 0x0007e40008000808 */
.L_x_48:
[----:B------:R-:W-:Y:S05]  /*14d0*/  @P3 BREAK.RELIABLE B4 ;  /* 0x0000000000043942 */ /* 0x000fea0003800100 */
[----:B------:R-:W-:Y:S05]  /*14e0*/  @P3 BRA `(.L_x_50) ;  /* 0x0000000000243947 */ /* 0x000fea0003800000 */
[----:B--23--:R-:W2:Y:S01]  /*14f0*/  LDS R2, [UR8+0x8] ;  /* 0x00000808ff027984 */ /* 0x00cea20008000800 */
[----:B------:R-:W-:-:S05]  /*1500*/  IMAD.MOV.U32 R3, RZ, RZ, 0x6000 ;  /* 0x00006000ff037424 */ /* 0x000fca00078e00ff */
[----:B--2---:R-:W-:-:S04]  /*1510*/  LOP3.LUT R2, R2, 0x6000, R3, 0xd8, !PT ;  /* 0x0000600002027812 */ /* 0x004fc800078ed803 */
[----:B------:R-:W-:-:S05]  /*1520*/  LOP3.LUT R2, R2, 0x400000, RZ, 0xb8, !PT ;  /* 0x0040000002027812 */ /* 0x000fca00078eb8ff */
[----:B------:R2:W-:Y:S02]  /*1530*/  STS [UR8+0x8], R2 ;  /* 0x00000802ff007988 */ /* 0x0005e40008000808 */
.L_x_49:
[----:B------:R-:W-:Y:S05]  /*1540*/  BSYNC.RELIABLE B4 ;  /* 0x0000000000047941 */ /* 0x000fea0003800100 */
.L_x_46:
[----:B--23--:R-:W2:Y:S02]  /*1550*/  @!P3 LDS R2, [UR8+0x8] ;  /* 0x00000808ff02b984 */ /* 0x00cea40008000800 */
[----:B--2---:R-:W-:-:S05]  /*1560*/  @!P3 LOP3.LUT R2, R2, 0x8000, RZ, 0xb8, !PT ;  /* 0x000080000202b812 */ /* 0x004fca00078eb8ff */
[----:B------:R2:W-:Y:S02]  /*1570*/  @!P3 STS [UR8+0x8], R2 ;  /* 0x00000802ff00b988 */ /* 0x0005e40008000808 */
.L_x_50:
[----:B------:R-:W-:Y:S05]  /*1580*/  BSYNC.RECONVERGENT B5 ;  /* 0x0000000000057941 */ /* 0x000fea0003800200 */
.L_x_45:
[----:B------:R-:W-:Y:S05]  /*1590*/  WARPSYNC.ALL ;  /* 0x0000000000007948 */ /* 0x000fea0003800000 */
[----:B------:R-:W-:Y:S01]  /*15a0*/  NOP ;  /* 0x0000000000007918 */ /* 0x000fe20000000000 */
[----:B------:R-:W-:-:S04]  /*15b0*/  UIADD3 UR4, UPT, UPT, UR4, 0x100, URZ ;  /* 0x0000010004047890 */ /* 0x000fc8000fffe0ff */
[----:B------:R-:W-:-:S04]  /*15c0*/  UIADD3 UR14, UP0, UPT, UR4, UR14, URZ ;  /* 0x0000000e040e7290 */ /* 0x000fc8000ff1e0ff */
[----:B------:R-:W-:Y:S01]  /*15d0*/  ULEA.HI.X.SX32 UR15, UR4, UR15, 0x1, UP0 ;  /* 0x0000000f040f7291 */ /* 0x000fe200080f0eff */
[----:B------:R-:W-:Y:S11]  /*15e0*/  @P0 BRA `(.L_x_51) ;  /* 0x0000000000300947 */ /* 0x000ff60003800000 */
[----:B--23--:R-:W2:Y:S01]  /*15f0*/  S2R R2, SR_LANEID ;  /* 0x0000000000027919 */ /* 0x00cea20000000000 */
[----:B------:R-:W-:Y:S05]  /*1600*/  WARPSYNC.ALL ;  /* 0x0000000000007948 */ /* 0x000fea0003800000 */
[----:B------:R-:W-:Y:S01]  /*1610*/  NOP ;  /* 0x0000000000007918 */ /* 0x000fe20000000000 */
[----:B--2-4-:R-:W-:-:S05]  /*1620*/  IMAD.SHL.U32 R4, R2, 0x4, RZ ;  /* 0x0000000402047824 */ /* 0x014fca00078e00ff */
[----:B------:R-:W2:Y:S01]  /*1630*/  LDS R5, [R4+UR8] ;  /* 0x0000000804057984 */ /* 0x000ea20008000800 */
[----:B------:R-:W-:-:S05]  /*1640*/  IADD3 R2, P1, PT, R4, UR14, RZ ;  /* 0x0000000e04027c10 */ /* 0x000fca000ff3e0ff */
[----:B------:R-:W-:-:S05]  /*1650*/  IMAD.X R3, RZ, RZ, UR15, P1 ;  /* 0x0000000fff037e24 */ /* 0x000fca00088e06ff */
[----:B--2---:R2:W3:Y:S01]  /*1660*/  ATOMG.E.EXCH.STRONG.GPU PT, RZ, [R2], R5 ;  /* 0x0000000502ff73a8 */ /* 0x0044e200041ee100 */
[----:B------:R-:W-:-:S04]  /*1670*/  DEPBAR {5,4,3,2,1,0} ;  /* 0x0000003f0000791a */ /* 0x000fc80000000000 */
[----:B------:R-:W4:Y:S02]  /*1680*/  CCTL.E.C.LDCU.IV.DEEP [UR14] ;  /* 0x000000000e007540 */ /* 0x000f240009c08000 */
[----:B----4-:R2:W-:Y:S01]  /*1690*/  UTMACCTL.IV [UR14] ;  /* 0x000000000e0079b9 */ /* 0x0105e20008000000 */
[----:B------:R-:W-:Y:S01]  /*16a0*/  NOP ;  /* 0x0000000000007918 */ /* 0x000fe20000000000 */
.L_x_51:
[----:B------:R-:W-:Y:S05]  /*16b0*/  @P0 BRA `(.L_x_52) ;  /* 0x00000000000c0947 */ /* 0x000fea0003800000 */
[----:B------:R0:W-:Y:S01]  /*16c0*/  UTMACMDFLUSH ;  /* 0x00000000000079b7 */ /* 0x0001e20000000000 */
[----:B------:R-:W-:Y:S05]  /*16d0*/  @P0 BRA `(.L_x_52) ;  /* 0x0000000000040947 */ /* 0x000fea0003800000 */
[----:B------:R-:W-:-:S04]  /*16e0*/  DEPBAR.LE SB0, 0x0 ;  /* 0x000080000000791a */ /* 0x000fc80000000000 */
.L_x_52:
[----:B------:R-:W-:Y:S05]  /*16f0*/  WARPSYNC.ALL ;  /* 0x0000000000007948 */ /* 0x000fea0003800000 */
[----:B------:R-:W-:Y:S01]  /*1700*/  NOP ;  /* 0x0000000000007918 */ /* 0x000fe20000000000 */
[----:B---3--:R-:W-:Y:S01]  /*1710*/  BAR.SYNC.DEFER_BLOCKING 0x0 ;  /* 0x0000000000007b1d */ /* 0x008fe20000010000 */
[----:B------:R-:W-:Y:S01]  /*1720*/  ISETP.GE.AND P0, PT, R10, 0x1, PT ;  /* 0x000000010a00780c */ /* 0x000fe20003f06270 */
[----:B------:R-:W-:Y:S01]  /*1730*/  USHF.L.U32 UR11, UR11, 0x7, URZ ;  /* 0x000000070b0b7899 */ /* 0x000fe200080006ff */
[----:B--2---:R-:W-:Y:S01]  /*1740*/  SHF.R.U32.HI R2, RZ, 0x5, R0 ;  /* 0x00000005ff027819 */ /* 0x004fe20000011600 */
[----:B------:R-:W-:-:S02]  /*1750*/  USHF.L.U32 UR31, UR9, 0x6, URZ ;  /* 0x00000006091f7899 */ /* 0x000fc400080006ff */
[----:B------:R-:W-:Y:S01]  /*1760*/  VOTEU.ALL UP0, P3 ;  /* 0x0000000000ff7886 */ /* 0x000fe20001800000 */
[----:B------:R-:W-:Y:S01]  /*1770*/  UMOV UR4, 0x1 ;  /* 0x0000000100047882 */ /* 0x000fe20000000000 */
[----:B------:R-:W-:Y:S01]  /*1780*/  VOTEU.ALL UP1, P3 ;  /* 0x0000000000ff7886 */ /* 0x000fe20001820000 */
[----:B------:R-:W-:Y:S02]  /*1790*/  R2UR UR24, R2 ;  /* 0x00000000021872ca */ /* 0x000fe400000e0000 */
[----:B------:R-:W-:-:S04]  /*17a0*/  @!UP0 UIADD3 UR16, UPT, UPT, -UR4, 0x100000, URZ ;  /* 0x0010000004108890 */ /* 0x000fc8000fffe1ff */
[----:B------:R-:W-:Y:S02]  /*17b0*/  @!UP0 USHF.L.U32 UR17, UR16, 0xb, URZ ;  /* 0x0000000b10118899 */ /* 0x000fe400080006ff */
[----:B------:R-:W-:Y:S02]  /*17c0*/  @!UP0 USHF.L.U32 UR16, UR16, 0x1, URZ ;  /* 0x0000000110108899 */ /* 0x000fe400080006ff */
[----:B------:R-:W-:-:S04]  /*17d0*/  @!UP0 UIADD3 UR4, UPT, UPT, -UR4, 0x100000, URZ ;  /* 0x0010000004048890 */ /* 0x000fc8000fffe1ff */
[----:B------:R-:W-:Y:S02]  /*17e0*/  @!UP0 USHF.L.U32 UR5, UR4, 0xb, URZ ;  /* 0x0000000b04058899 */ /* 0x000fe400080006ff */
[----:B------:R-:W-:Y:S01]  /*17f0*/  @!UP0 USHF.L.U32 UR4, UR4, 0x1, URZ ;  /* 0x0000000104048899 */ /* 0x000fe200080006ff */
[----:B------:R-:W-:Y:S01]  /*1800*/  VOTEU.ALL UP0, P3 ;  /* 0x0000000000ff7886 */ /* 0x000fe20001800000 */
[----:B------:R-:W2:Y:S04]  /*1810*/  FENCE.VIEW.ASYNC.S ;  /* 0x00000000000073c6 */ /* 0x000ea80000000000 */
[----:B--2---:R2:W3:Y:S06]  /*1820*/  @!UP0 SYNCS.EXCH.64 URZ, [UR8+0x6000], UR16 ;  /* 0x0060001008ff85b2 */ /* 0x0044ec0008000100 */
[----:B------:R2:W4:Y:S01]  /*1830*/  @!UP1 SYNCS.EXCH.64 URZ, [UR8+0x6010], UR4 ;  /* 0x0060100408ff95b2 */ /* 0x0005220008000100 */
[----:B------:R-:W-:Y:S05]  /*1840*/  @!P0 BRA `(.L_x_53) ;  /* 0x0000000400f08947 */ /* 0x000fea0003800000 */
[----:B---34-:R-:W-:Y:S01]  /*1850*/  BAR.SYNC.DEFER_BLOCKING 0x0 ;  /* 0x0000000000007b1d */ /* 0x018fe20000010000 */
[----:B------:R-:W-:Y:S01]  /*1860*/  @!P3 IMAD.MOV.U32 R2, RZ, RZ, 0x6000 ;  /* 0x00006000ff02b424 */ /* 0x000fe200078e00ff */
[----:B------:R-:W-:Y:S02]  /*1870*/  ELECT P1, URZ, PT ;  /* 0x0000000000ff782f */ /* 0x000fe40003820000 */
[----:B------:R-:W-:Y:S02]  /*1880*/  ELECT P0, URZ, PT ;  /* 0x0000000000ff782f */ /* 0x000fe40003800000 */
[C---:B------:R-:W-:Y:S01]  /*1890*/  ISETP.LT.U32.AND P1, PT, R68.reuse, 0x20, P1 ;  /* 0x000000204400780c */ /* 0x040fe20000f21070 */
[----:B------:R-:W-:Y:S01]  /*18a0*/  UIADD3 UR28, UPT, UPT, UR8, 0x4000, URZ ;  /* 0x00004000081c7890 */ /* 0x000fe2000fffe0ff */
[----:B------:R-:W-:Y:S01]  /*18b0*/  ISETP.LT.U32.AND P0, PT, R68, 0x20, P0 ;  /* 0x000000204400780c */ /* 0x000fe20000701070 */
[----:B--2---:R-:W-:Y:S02]  /*18c0*/  USHF.R.U32.HI UR16, URZ, 0x4, UR8 ;  /* 0x00000004ff107899 */ /* 0x004fe40008011608 */
[----:B------:R-:W-:-:S02]  /*18d0*/  USHF.R.U32.HI UR18, URZ, 0x4, UR28 ;  /* 0x00000004ff127899 */ /* 0x000fc4000801161c */
[----:B------:R-:W-:Y:S02]  /*18e0*/  USGXT.U32 UR16, UR16, 0xe ;  /* 0x0000000e1010789a */ /* 0x000fe40008000000 */
[----:B------:R-:W-:Y:S01]  /*18f0*/  USGXT.U32 UR18, UR18, 0xe ;  /* 0x0000000e1212789a */ /* 0x000fe20008000000 */
[----:B------:R-:W-:Y:S01]  /*1900*/  UMOV UR4, URZ ;  /* 0x000000ff00047c82 */ /* 0x000fe20008000000 */
[----:B------:R-:W-:Y:S02]  /*1910*/  UMOV UR17, 0x40004040 ;  /* 0x4000404000117882 */ /* 0x000fe40000000000 */
[----:B------:R-:W-:Y:S01]  /*1920*/  VOTEU.ANY UP0, P1 ;  /* 0x0000000000ff7886 */ /* 0x000fe20000800100 */
[----:B------:R-:W-:Y:S01]  /*1930*/  VOTEU.ANY UP2, P1 ;  /* 0x0000000000ff7886 */ /* 0x000fe20000840100 */
[----:B------:R-:W-:Y:S01]  /*1940*/  VOTEU.ANY UP1, P0 ;  /* 0x0000000000ff7886 */ /* 0x000fe20000020100 */
[----:B------:R-:W-:Y:S01]  /*1950*/  VOTEU.ANY UP3, P0 ;  /* 0x0000000000ff7886 */ /* 0x000fe20000060100 */
[----:B------:R-:W-:Y:S01]  /*1960*/  UMOV UR19, 0x40004040 ;  /* 0x4000404000137882 */ /* 0x000fe20000000000 */
[----:B------:R2:W-:Y:S01]  /*1970*/  @!P3 SYNCS.ARRIVE.TRANS64 RZ, [UR8+0x6000], R2 ;  /* 0x00600002ffffb9a7 */ /* 0x0005e20008000008 */
[----:B------:R3:W-:Y:S06]  /*1980*/  MEMBAR.ALL.CTA ;  /* 0x0000000000007992 */ /* 0x0007ec0000008000 */
[----:B---3--:R-:W3:Y:S01]  /*1990*/  FENCE.VIEW.ASYNC.S ;  /* 0x00000000000073c6 */ /* 0x008ee20000000000 */
[----:B------:R-:W-:Y:S01]  /*19a0*/  @UP0 UIADD3 UR9, UPT, UPT, UR8, 0x6000, URZ ;  /* 0x0000600008090890 */ /* 0x000fe2000fffe0ff */
[----:B------:R-:W-:Y:S01]  /*19b0*/  @UP0 UMOV UR10, URZ ;  /* 0x000000ff000a0c82 */ /* 0x000fe20008000000 */
[----:B------:R-:W-:Y:S01]  /*19c0*/  @UP1 UIADD3 UR29, UPT, UPT, UR8, 0x6000, URZ ;  /* 0x00006000081d1890 */ /* 0x000fe2000fffe0ff */
[----:B------:R-:W-:Y:S01]  /*19d0*/  @UP1 UMOV UR30, URZ ;  /* 0x000000ff001e1c82 */ /* 0x000fe20008000000 */
[----:B------:R-:W-:-:S02]  /*19e0*/  UIADD3 UR22, UP0, UPT, UR16, 0x2, URZ ;  /* 0x0000000210167890 */ /* 0x000fc4000ff1e0ff */
[----:B------:R-:W-:Y:S02]  /*19f0*/  UIADD3 UR20, UP1, UPT, UR18, 0x2, URZ ;  /* 0x0000000212147890 */ /* 0x000fe4000ff3e0ff */
[----:B------:R-:W-:Y:S02]  /*1a00*/  UIADD3.X UR23, UPT, UPT, UR4, 0x40004040, URZ, UP0, !UPT ;  /* 0x4000404004177890 */ /* 0x000fe400087fe4ff */
[----:B------:R-:W-:Y:S02]  /*1a10*/  UIADD3.X UR21, UPT, UPT, UR4, 0x40004040, URZ, UP1, !UPT ;  /* 0x4000404004157890 */ /* 0x000fe40008ffe4ff */
[----:B------:R-:W-:Y:S02]  /*1a20*/  UIADD3.64 UR26, UPT, UPT, UR22, 0x2, URZ ;  /* 0x00000002161a7897 */ /* 0x000fe4000fffe0ff */
[----:B------:R-:W-:Y:S02]  /*1a30*/  UIADD3.64 UR34, UPT, UPT, UR22, 0x4, URZ ;  /* 0x0000000416227897 */ /* 0x000fe4000fffe0ff */
[----:B------:R-:W-:-:S02]  /*1a40*/  UIADD3.64 UR32, UPT, UPT, UR20, 0x2, URZ ;  /* 0x0000000214207897 */ /* 0x000fc4000fffe0ff */
[----:B------:R-:W-:Y:S02]  /*1a50*/  UIADD3.64 UR36, UPT, UPT, UR20, 0x4, URZ ;  /* 0x0000000414247897 */ /* 0x000fe4000fffe0ff */
[----:B------:R-:W-:Y:S01]  /*1a60*/  UISETP.NE.U32.AND UP0, UPT, UR24, URZ, UPT ;  /* 0x000000ff1800728c */ /* 0x000fe2000bf05070 */
[----:B---3--:R-:W-:Y:S06]  /*1a70*/  BAR.SYNC.DEFER_BLOCKING 0x0 ;  /* 0x0000000000007b1d */ /* 0x008fec0000010000 */
[----:B------:R2:W-:Y:S02]  /*1a80*/  @UP2 UTMALDG.2D [UR8], [UR6] ;  /* 0x00000008060025b4 */ /* 0x0005e40008008000 */
[----:B------:R-:W-:Y:S06]  /*1a90*/  BAR.SYNC.DEFER_BLOCKING 0x0 ;  /* 0x0000000000007b1d */ /* 0x000fec0000010000 */
[----:B------:R2:W-:Y:S02]  /*1aa0*/  @UP3 UTMALDG.2D [UR28], [UR12] ;  /* 0x0000001c0c0035b4 */ /* 0x0005e40008008000 */
[----:B------:R-:W-:Y:S06]  /*1ab0*/  BAR.SYNC.DEFER_BLOCKING 0x0 ;  /* 0x0000000000007b1d */ /* 0x000fec0000010000 */
[----:B------:R-:W3:Y:S02]  /*1ac0*/  SYNCS.PHASECHK.TRANS64.TRYWAIT P0, [UR8+0x6000], RZ ;  /* 0x006000ffff0075a7 */ /* 0x000ee40008001108 */
[----:B--23--:R-:W-:Y:S05]  /*1ad0*/  @!P0 BRA `(.L_x_54) ;  /* 0x0000000c00288947 */ /* 0x00cfea0003800000 */
.L_x_66:
[----:B------:R-:W-:Y:S05]  /*1ae0*/  BRA.U UP0, `(.L_x_55) ;  /* 0x0000000100347547 */ /* 0x000fea000b800000 */
[----:B------:R-:W-:Y:S01]  /*1af0*/  UMOV UR4, 0x0 ;  /* 0x0000000000047882 */ /* 0x000fe20000000000 */
[----:B------:R-:W-:Y:S01]  /*1b00*/  UMOV UR5, 0x8100490 ;  /* 0x0810049000057882 */ /* 0x000fe20000000000 */
[----:B------:R-:W-:Y:S01]  /*1b10*/  UMOV UR28, 0x0 ;  /* 0x00000000001c7882 */ /* 0x000fe20000000000 */
[----:B------:R-:W-:Y:S01]  /*1b20*/  UMOV UR29, 0x8100490 ;  /* 0x08100490001d7882 */ /* 0x000fe20000000000 */
[----:B------:R-:W-:Y:S01]  /*1b30*/  UMOV UR38, 0x0 ;  /* 0x0000000000267882 */ /* 0x000fe20000000000 */
[----:B------:R-:W-:Y:S01]  /*1b40*/  UMOV UR39, 0x8100490 ;  /* 0x0810049000277882 */ /* 0x000fe20000000000 */
[----:B------:R2:W-:Y:S01]  /*1b50*/  UTCHMMA gdesc[UR16], gdesc[UR18], tmem[UR25], tmem[UR4], idesc[UR5], !UPT ;  /* 0x00ff0412100075ea */ /* 0x0005e2000f800019 */
[----:B------:R-:W-:Y:S01]  /*1b60*/  UMOV UR40, 0x0 ;  /* 0x0000000000287882 */ /* 0x000fe20000000000 */
[----:B------:R-:W-:Y:S01]  /*1b70*/  UMOV UR41, 0x8100490 ;  /* 0x0810049000297882 */ /* 0x000fe20000000000 */
[----:B------:R2:W-:Y:S01]  /*1b80*/  UTCHMMA gdesc[UR22], gdesc[UR20], tmem[UR25], tmem[UR28], idesc[UR29], UPT ;  /* 0x00ff1c14160075ea */ /* 0x0005e2000b800019 */
[----:B------:R2:W-:Y:S01]  /*1b90*/  UTCHMMA gdesc[UR26], gdesc[UR32], tmem[UR25], tmem[UR38], idesc[UR39], UPT ;  /* 0x00ff26201a0075ea */ /* 0x0005e2000b800019 */
[----:B------:R2:W-:Y:S01]  /*1ba0*/  UTCHMMA gdesc[UR34], gdesc[UR36], tmem[UR25], tmem[UR40], idesc[UR41], UPT ;  /* 0x00ff2824220075ea */ /* 0x0005e2000b800019 */
[----:B------:R-:W-:Y:S01]  /*1bb0*/  NOP ;  /* 0x0000000000007918 */ /* 0x000fe20000000000 */
.L_x_55:
[----:B------:R-:W-:Y:S01]  /*1bc0*/  ELECT P0, URZ, PT ;  /* 0x0000000000ff782f */ /* 0x000fe20003800000 */
[----:B--2---:R-:W-:-:S03]  /*1bd0*/  UIADD3 UR4, UPT, UPT, UR8, 0x6010, URZ ;  /* 0x0000601008047890 */ /* 0x004fc6000fffe0ff */
[----:B------:R-:W-:Y:S01]  /*1be0*/  ISETP.LT.U32.AND P0, PT, R68, 0x20, P0 ;  /* 0x000000204400780c */ /* 0x000fe20000701070 */
[----:B------:R-:W-:-:S12]  /*1bf0*/  UMOV UR5, URZ ;  /* 0x000000ff00057c82 */ /* 0x000fd80008000000 */
[----:B------:R-:W-:Y:S01]  /*1c00*/  VOTEU.ANY UP0, P0 ;  /* 0x0000000000ff7886 */ /* 0x000fe20000000100 */
[----:B------:R-:W-:Y:S01]  /*1c10*/  VOTEU.ANY UP1, P0 ;  /* 0x0000000000ff7886 */ /* 0x000fe20000020100 */
[----:B------:R-:W-:-:S03]  /*1c20*/  ISETP.GE.U32.AND P0, PT, R10, 0x41, PT ;  /* 0x000000410a00780c */ /* 0x000fc60003f06070 */
[----:B------:R-:W-:Y:S02]  /*1c30*/  @UP0 UMOV UR9, UR4 ;  /* 0x0000000400090c82 */ /* 0x000fe40008000000 */
[----:B------:R2:W-:Y:S01]  /*1c40*/  @UP1 UTCBAR [UR9], URZ ;  /* 0x000000ff090013e9 */ /* 0x0005e200080000ff */
[----:B------:R-:W-:Y:S06]  /*1c50*/  BAR.SYNC.DEFER_BLOCKING 0x0 ;  /* 0x0000000000007b1d */ /* 0x000fec0000010000 */
[----:B------:R-:W3:Y:S02]  /*1c60*/  SYNCS.PHASECHK.TRANS64.TRYWAIT P1, [UR8+0x6010], RZ ;  /* 0x006010ffff0075a7 */ /* 0x000ee40008021108 */
[----:B--23--:R-:W-:Y:S05]  /*1c70*/  @!P1 BRA `(.L_x_56) ;  /* 0x0000000800cc9947 */ /* 0x00cfea0003800000 */
.L_x_67:
[----:B------:R-:W-:Y:S05]  /*1c80*/  @!P0 BRA `(.L_x_53) ;  /* 0x0000000000e08947 */ /* 0x000fea0003800000 */
[----:B------:R-:W-:Y:S01]  /*1c90*/  IMAD.MOV.U32 R2, RZ, RZ, 0x1 ;  /* 0x00000001ff027424 */ /* 0x000fe200078e00ff */
[----:B------:R-:W2:Y:S01]  /*1ca0*/  LDCU UR44, c[0x0][0x3a0] ;  /* 0x00007400ff2c77ac */ /* 0x000ea20008000800 */
[----:B------:R-:W-:-:S05]  /*1cb0*/  UMOV UR10, 0x40 ;  /* 0x00000040000a7882 */ /* 0x000fca0000000000 */
.L_x_60:
[----:B------:R-:W-:Y:S01]  /*1cc0*/  BAR.SYNC.DEFER_BLOCKING 0x0 ;  /* 0x0000000000007b1d */ /* 0x000fe20000010000 */
[----:B------:R-:W-:Y:S01]  /*1cd0*/  @!P3 IMAD.MOV.U32 R3, RZ, RZ, 0x6000 ;  /* 0x00006000ff03b424 */ /* 0x000fe200078e00ff */
[----:B------:R-:W-:Y:S02]  /*1ce0*/  ELECT P1, URZ, PT ;  /* 0x0000000000ff782f */ /* 0x000fe40003820000 */
[----:B------:R-:W-:Y:S02]  /*1cf0*/  ELECT P0, URZ, PT ;  /* 0x0000000000ff782f */ /* 0x000fe40003800000 */
[C---:B------:R-:W-:Y:S01]  /*1d00*/  ISETP.LT.U32.AND P1, PT, R68.reuse, 0x20, P1 ;  /* 0x000000204400780c */ /* 0x040fe20000f21070 */
[----:B------:R-:W-:Y:S01]  /*1d10*/  UMOV UR30, UR10 ;  /* 0x0000000a001e7c82 */ /* 0x000fe20008000000 */
[----:B------:R-:W-:-:S11]  /*1d20*/  ISETP.LT.U32.AND P0, PT, R68, 0x20, P0 ;  /* 0x000000204400780c */ /* 0x000fd60000701070 */
[----:B------:R-:W-:Y:S02]  /*1d30*/  VOTEU.ANY UP0, P1 ;  /* 0x0000000000ff7886 */ /* 0x000fe40000800100 */
[----:B------:R-:W-:Y:S01]  /*1d40*/  VOTEU.ANY UP1, P0 ;  /* 0x0000000000ff7886 */ /* 0x000fe20000020100 */
[----:B------:R3:W-:Y:S01]  /*1d50*/  @!P3 SYNCS.ARRIVE.TRANS64 RZ, [UR8+0x6000], R3 ;  /* 0x00600003ffffb9a7 */ /* 0x0007e20008000008 */
[----:B------:R4:W-:Y:S06]  /*1d60*/  MEMBAR.ALL.CTA ;  /* 0x0000000000007992 */ /* 0x0009ec0000008000 */
[----:B----4-:R-:W4:Y:S01]  /*1d70*/  FENCE.VIEW.ASYNC.S ;  /* 0x00000000000073c6 */ /* 0x010f220000000000 */
[----:B------:R-:W-:Y:S01]  /*1d80*/  @UP0 UIADD3 UR9, UPT, UPT, UR8, 0x6000, URZ ;  /* 0x0000600008090890 */ /* 0x000fe2000fffe0ff */
[----:B----4-:R-:W-:Y:S01]  /*1d90*/  VOTEU.ANY UP0, P1 ;  /* 0x0000000000ff7886 */ /* 0x010fe20000800100 */
[----:B------:R-:W-:-:S02]  /*1da0*/  @UP1 UIADD3 UR28, UPT, UPT, UR8, 0x4000, URZ ;  /* 0x00004000081c1890 */ /* 0x000fc4000fffe0ff */
[----:B------:R-:W-:Y:S01]  /*1db0*/  @UP1 UIADD3 UR29, UPT, UPT, UR8, 0x6000, URZ ;  /* 0x00006000081d1890 */ /* 0x000fe2000fffe0ff */
[----:B---3--:R-:W-:Y:S01]  /*1dc0*/  IMAD.U32 R3, R2, -0x80000000, RZ ;  /* 0x8000000002037824 */ /* 0x008fe200078e00ff */
[----:B------:R-:W-:Y:S01]  /*1dd0*/  VOTEU.ANY UP1, P0 ;  /* 0x0000000000ff7886 */ /* 0x000fe20000020100 */
[----:B------:R-:W-:Y:S06]  /*1de0*/  BAR.SYNC.DEFER_BLOCKING 0x0 ;  /* 0x0000000000007b1d */ /* 0x000fec0000010000 */
[----:B------:R3:W-:Y:S01]  /*1df0*/  @UP0 UTMALDG.2D [UR8], [UR6] ;  /* 0x00000008060005b4 */ /* 0x0007e20008008000 */
[----:B------:R-:W-:Y:S01]  /*1e00*/  UISETP.NE.U32.AND UP0, UPT, UR24, URZ, UPT ;  /* 0x000000ff1800728c */ /* 0x000fe2000bf05070 */
[----:B------:R-:W-:Y:S06]  /*1e10*/  BAR.SYNC.DEFER_BLOCKING 0x0 ;  /* 0x0000000000007b1d */ /* 0x000fec0000010000 */
[----:B------:R3:W-:Y:S02]  /*1e20*/  @UP1 UTMALDG.2D [UR28], [UR12] ;  /* 0x0000001c0c0015b4 */ /* 0x0007e40008008000 */
[----:B------:R-:W-:Y:S06]  /*1e30*/  BAR.SYNC.DEFER_BLOCKING 0x0 ;  /* 0x0000000000007b1d */ /* 0x000fec0000010000 */
[----:B------:R-:W4:Y:S02]  /*1e40*/  SYNCS.PHASECHK.TRANS64.TRYWAIT P0, [UR8+0x6000], R3 ;  /* 0x00600003ff0075a7 */ /* 0x000f240008001108 */
[----:B---34-:R-:W-:Y:S05]  /*1e50*/  @!P0 BRA `(.L_x_57) ;  /* 0x0000000800608947 */ /* 0x018fea0003800000 */
.L_x_68:
[----:B------:R-:W-:Y:S05]  /*1e60*/  BRA.U UP0, `(.L_x_58) ;  /* 0x0000000100347547 */ /* 0x000fea000b800000 */
[----:B------:R-:W-:Y:S01]  /*1e70*/  UMOV UR28, 0x0 ;  /* 0x00000000001c7882 */ /* 0x000fe20000000000 */
[----:B------:R-:W-:Y:S01]  /*1e80*/  UMOV UR29, 0x8100490 ;  /* 0x08100490001d7882 */ /* 0x000fe20000000000 */
[----:B------:R-:W-:Y:S01]  /*1e90*/  UMOV UR38, 0x0 ;  /* 0x0000000000267882 */ /* 0x000fe20000000000 */
[----:B------:R-:W-:Y:S01]  /*1ea0*/  UMOV UR39, 0x8100490 ;  /* 0x0810049000277882 */ /* 0x000fe20000000000 */
[----:B------:R-:W-:Y:S01]  /*1eb0*/  UMOV UR40, 0x0 ;  /* 0x0000000000287882 */ /* 0x000fe20000000000 */
[----:B------:R-:W-:Y:S01]  /*1ec0*/  UMOV UR41, 0x8100490 ;  /* 0x0810049000297882 */ /* 0x000fe20000000000 */
[----:B------:R3:W-:Y:S01]  /*1ed0*/  UTCHMMA gdesc[UR16], gdesc[UR18], tmem[UR25], tmem[UR28], idesc[UR29], UPT ;  /* 0x00ff1c12100075ea */ /* 0x0007e2000b800019 */
[----:B------:R-:W-:Y:S01]  /*1ee0*/  UMOV UR42, 0x0 ;  /* 0x00000000002a7882 */ /* 0x000fe20000000000 */
[----:B------:R-:W-:Y:S01]  /*1ef0*/  UMOV UR43, 0x8100490 ;  /* 0x08100490002b7882 */ /* 0x000fe20000000000 */
[----:B------:R3:W-:Y:S01]  /*1f00*/  UTCHMMA gdesc[UR22], gdesc[UR20], tmem[UR25], tmem[UR38], idesc[UR39], UPT ;  /* 0x00ff2614160075ea */ /* 0x0007e2000b800019 */
[----:B------:R3:W-:Y:S01]  /*1f10*/  UTCHMMA gdesc[UR26], gdesc[UR32], tmem[UR25], tmem[UR40], idesc[UR41], UPT ;  /* 0x00ff28201a0075ea */ /* 0x0007e2000b800019 */
[----:B------:R3:W-:Y:S01]  /*1f20*/  UTCHMMA gdesc[UR34], gdesc[UR36], tmem[UR25], tmem[UR42], idesc[UR43], UPT ;  /* 0x00ff2a24220075ea */ /* 0x0007e2000b800019 */
[----:B------:R-:W-:Y:S01]  /*1f30*/  NOP ;  /* 0x0000000000007918 */ /* 0x000fe20000000000 */
.L_x_58:
[----:B------:R-:W-:-:S04]  /*1f40*/  ELECT P0, URZ, PT ;  /* 0x0000000000ff782f */ /* 0x000fc80003800000 */
[----:B------:R-:W-:-:S13]  /*1f50*/  ISETP.LT.U32.AND P0, PT, R68, 0x20, P0 ;  /* 0x000000204400780c */ /* 0x000fda0000701070 */
[----:B------:R-:W-:Y:S01]  /*1f60*/  VOTEU.ANY UP0, P0 ;  /* 0x0000000000ff7886 */ /* 0x000fe20000000100 */
[----:B------:R-:W-:-:S04]  /*1f70*/  VOTEU.ANY UP1, P0 ;  /* 0x0000000000ff7886 */ /* 0x000fc80000020100 */
[----:B------:R-:W-:Y:S02]  /*1f80*/  @UP0 UMOV UR9, UR4 ;  /* 0x0000000400090c82 */ /* 0x000fe40008000000 */
[----:B------:R4:W-:Y:S01]  /*1f90*/  @UP1 UTCBAR [UR9], URZ ;  /* 0x000000ff090013e9 */ /* 0x0009e200080000ff */
[----:B------:R-:W-:Y:S06]  /*1fa0*/  BAR.SYNC.DEFER_BLOCKING 0x0 ;  /* 0x0000000000007b1d */ /* 0x000fec0000010000 */
[----:B------:R-:W3:Y:S02]  /*1fb0*/  SYNCS.PHASECHK.TRANS64.TRYWAIT P0, [UR8+0x6010], R3 ;  /* 0x00601003ff0075a7 */ /* 0x000ee40008001108 */
[----:B---34-:R-:W-:Y:S05]  /*1fc0*/  @!P0 BRA `(.L_x_59) ;  /* 0x0000000800108947 */ /* 0x018fea0003800000 */
.L_x_69:
[----:B------:R-:W-:Y:S01]  /*1fd0*/  UIADD3 UR10, UPT, UPT, UR10, 0x40, URZ ;  /* 0x000000400a0a7890 */ /* 0x000fe2000fffe0ff */
[----:B------:R-:W-:-:S03]  /*1fe0*/  LOP3.LUT R2, R2, 0x1, RZ, 0x3c, !PT ;  /* 0x0000000102027812 */ /* 0x000fc600078e3cff */
[----:B--2---:R-:W-:-:S09]  /*1ff0*/  UISETP.GE.AND UP0, UPT, UR10, UR44, UPT ;  /* 0x0000002c0a00728c */ /* 0x004fd2000bf06270 */
[----:B------:R-:W-:Y:S05]  /*2000*/  BRA.U !UP0, `(.L_x_60) ;  /* 0xfffffffd082c7547 */ /* 0x000fea000b83ffff */
.L_x_53:
[----:B---34-:R-:W-:Y:S06]  /*2010*/  BAR.SYNC.DEFER_BLOCKING 0x0 ;  /* 0x0000000000007b1d */ /* 0x018fec0000010000 */
[----:B------:R-:W-:Y:S04]  /*2020*/  BSSY.RECONVERGENT B5, `(.L_x_61) ;  /* 0x0000004000057945 */ /* 0x000fe80003800200 */
[----:B------:R-:W-:Y:S05]  /*2030*/  @P3 BRA `(.L_x_62) ;  /* 0x0000000000083947 */ /* 0x000fea0003800000 */
[----:B------:R-:W3:Y:S02]  /*2040*/  SYNCS.CCTL.IV [UR8+0x6000] ;  /* 0x00600000ff0079b1 */ /* 0x000ee40008000008 */
[----:B---3--:R-:W3:Y:S02]  /*2050*/  SYNCS.CCTL.IV [UR8+0x6010] ;  /* 0x00601000ff0079b1 */ /* 0x008ee40008000008 */
.L_x_62:
[----:B--2---:R-:W-:Y:S05]  /*2060*/  BSYNC.RECONVERGENT B5 ;  /* 0x0000000000057941 */ /* 0x004fea0003800200 */
.L_x_61:
[----:B------:R-:W-:Y:S01]  /*2070*/  USHF.L.U32 UR24, UR24, 0x15, URZ ;  /* 0x0000001518187899 */ /* 0x000fe200080006ff */
[C---:B------:R-:W-:Y:S01]  /*2080*/  IMAD.SHL.U32 R2, R0.reuse, 0x80, RZ ;  /* 0x0000008000027824 */ /* 0x040fe200078e00ff */
[----:B------:R-:W-:Y:S01]  /*2090*/  ELECT P0, URZ, PT ;  /* 0x0000000000ff782f */ /* 0x000fe20003800000 */
[----:B------:R-:W-:Y:S01]  /*20a0*/  IMAD.SHL.U32 R3, R0, 0x10, RZ ;  /* 0x0000001000037824 */ /* 0x000fe200078e00ff */
[----:B------:R-:W-:Y:S02]  /*20b0*/  ULOP3.LUT UR24, UR24, 0x600000, URZ, 0xc0, !UPT ;  /* 0x0060000018187892 */ /* 0x000fe4000f8ec0ff */
[----:B------:R-:W-:Y:S01]  /*20c0*/  LOP3.LUT R0, R2, 0x3f80, RZ, 0xc0, !PT ;  /* 0x00003f8002007812 */ /* 0x000fe200078ec0ff */
[----:B------:R-:W-:Y:S01]  /*20d0*/  UMOV UR9, UR31 ;  /* 0x0000001f00097c82 */ /* 0x000fe20008000000 */
[----:B------:R-:W-:Y:S01]  /*20e0*/  UIADD3 UR24, UPT, UPT, UR25, UR24, URZ ;  /* 0x0000001819187290 */ /* 0x000fe2000fffe0ff */
[----:B------:R-:W-:Y:S01]  /*20f0*/  ISETP.LT.U32.AND P0, PT, R68, 0x20, P0 ;  /* 0x000000204400780c */ /* 0x000fe20000701070 */
[----:B------:R-:W-:Y:S01]  /*2100*/  UMOV UR10, UR11 ;  /* 0x0000000b000a7c82 */ /* 0x000fe20008000000 */
[----:B------:R-:W-:-:S04]  /*2110*/  LOP3.LUT R0, R0, 0x70, R3, 0xf8, !PT ;  /* 0x0000007000007812 */ /* 0x000fc800078ef803 */
[C---:B------:R-:W-:Y:S02]  /*2120*/  LOP3.LUT R2, R0.reuse, 0x10, RZ, 0x3c, !PT ;  /* 0x0000001000027812 */ /* 0x040fe400078e3cff */
[----:B-----5:R-:W2:Y:S01]  /*2130*/  LDTM.x64 R4, tmem[UR24] ;  /* 0x00000018000479ee */ /* 0x020ea20008340000 */
[----:B------:R-:W-:Y:S01]  /*2140*/  LOP3.LUT R3, R0, 0x20, RZ, 0x3c, !PT ;  /* 0x0000002000037812 */ /* 0x000fe200078e3cff */
[----:B------:R-:W-:-:S03]  /*2150*/  NOP ;  /* 0x0000000000007918 */ /* 0x000fc60000000000 */
[----:B--2---:R-:W-:Y:S01]  /*2160*/  VOTEU.ANY UP1, P0 ;  /* 0x0000000000ff7886 */ /* 0x004fe20000020100 */
[----:B------:R-:W-:Y:S01]  /*2170*/  VOTEU.ANY UP0, P0 ;  /* 0x0000000000ff7886 */ /* 0x000fe20000000100 */
[----:B------:R-:W-:Y:S02]  /*2180*/  F2FP.BF16.F32.PACK_AB R4, R5, R4 ;  /* 0x000000040504723e */ /* 0x000fe400000010ff */
[----:B------:R-:W-:Y:S02]  /*2190*/  F2FP.BF16.F32.PACK_AB R5, R7, R6 ;  /* 0x000000060705723e */ /* 0x000fe400000010ff */
[----:B------:R-:W-:Y:S02]  /*21a0*/  F2FP.BF16.F32.PACK_AB R12, R13, R12 ;  /* 0x0000000c0d0c723e */ /* 0x000fe400000010ff */
[----:B------:R-:W-:Y:S02]  /*21b0*/  F2FP.BF16.F32.PACK_AB R6, R9, R8 ;  /* 0x000000080906723e */ /* 0x000fe400000010ff */
[----:B------:R-:W-:-:S02]  /*21c0*/  F2FP.BF16.F32.PACK_AB R7, R11, R10 ;  /* 0x0000000a0b07723e */ /* 0x000fc400000010ff */
[----:B------:R-:W-:Y:S02]  /*21d0*/  F2FP.BF16.F32.PACK_AB R13, R15, R14 ;  /* 0x0000000e0f0d723e */ /* 0x000fe400000010ff */
[----:B------:R-:W-:Y:S01]  /*21e0*/  F2FP.BF16.F32.PACK_AB R20, R21, R20 ;  /* 0x000000141514723e */ /* 0x000fe200000010ff */
[----:B---3--:R2:W-:Y:S01]  /*21f0*/  STS.128 [R0+UR8], R4 ;  /* 0x0000000400007988 */ /* 0x0085e20008000c08 */
[----:B------:R-:W-:Y:S02]  /*2200*/  F2FP.BF16.F32.PACK_AB R14, R17, R16 ;  /* 0x00000010110e723e */ /* 0x000fe400000010ff */
[----:B------:R-:W-:Y:S02]  /*2210*/  F2FP.BF16.F32.PACK_AB R15, R19, R18 ;  /* 0x00000012130f723e */ /* 0x000fe400000010ff */
[----:B------:R-:W-:Y:S02]  /*2220*/  F2FP.BF16.F32.PACK_AB R21, R23, R22 ;  /* 0x000000161715723e */ /* 0x000fe400000010ff */
[----:B------:R-:W-:Y:S01]  /*2230*/  F2FP.BF16.F32.PACK_AB R28, R29, R28 ;  /* 0x0000001c1d1c723e */ /* 0x000fe200000010ff */
[----:B------:R2:W-:Y:S01]  /*2240*/  STS.128 [R2+UR8], R12 ;  /* 0x0000000c02007988 */ /* 0x0005e20008000c08 */
[----:B------:R-:W-:-:S02]  /*2250*/  F2FP.BF16.F32.PACK_AB R22, R25, R24 ;  /* 0x000000181916723e */ /* 0x000fc400000010ff */
[----:B------:R-:W-:Y:S02]  /*2260*/  F2FP.BF16.F32.PACK_AB R23, R27, R26 ;  /* 0x0000001a1b17723e */ /* 0x000fe400000010ff */
[----:B------:R-:W-:Y:S02]  /*2270*/  F2FP.BF16.F32.PACK_AB R29, R31, R30 ;  /* 0x0000001e1f1d723e */ /* 0x000fe400000010ff */
[----:B------:R-:W-:Y:S01]  /*2280*/  F2FP.BF16.F32.PACK_AB R36, R37, R36 ;  /* 0x000000242524723e */ /* 0x000fe200000010ff */
[----:B------:R2:W-:Y:S01]  /*2290*/  STS.128 [R3+UR8], R20 ;  /* 0x0000001403007988 */ /* 0x0005e20008000c08 */
[----:B------:R-:W-:Y:S02]  /*22a0*/  F2FP.BF16.F32.PACK_AB R30, R33, R32 ;  /* 0x00000020211e723e */ /* 0x000fe400000010ff */
[----:B------:R-:W-:Y:S02]  /*22b0*/  F2FP.BF16.F32.PACK_AB R31, R35, R34 ;  /* 0x00000022231f723e */ /* 0x000fe400000010ff */
[----:B------:R-:W-:-:S02]  /*22c0*/  F2FP.BF16.F32.PACK_AB R37, R39, R38 ;  /* 0x000000262725723e */ /* 0x000fc400000010ff */
[----:B------:R-:W-:Y:S02]  /*22d0*/  F2FP.BF16.F32.PACK_AB R44, R45, R44 ;  /* 0x0000002c2d2c723e */ /* 0x000fe400000010ff */
[----:B------:R-:W-:Y:S02]  /*22e0*/  LOP3.LUT R8, R0, 0x30, RZ, 0x3c, !PT ;  /* 0x0000003000087812 */ /* 0x000fe400078e3cff */
[----:B------:R-:W-:Y:S02]  /*22f0*/  F2FP.BF16.F32.PACK_AB R38, R41, R40 ;  /* 0x000000282926723e */ /* 0x000fe400000010ff */
[----:B------:R-:W-:Y:S01]  /*2300*/  F2FP.BF16.F32.PACK_AB R39, R43, R42 ;  /* 0x0000002a2b27723e */ /* 0x000fe200000010ff */
[----:B------:R2:W-:Y:S01]  /*2310*/  STS.128 [R8+UR8], R28 ;  /* 0x0000001c08007988 */ /* 0x0005e20008000c08 */
[----:B------:R-:W-:Y:S02]  /*2320*/  F2FP.BF16.F32.PACK_AB R45, R47, R46 ;  /* 0x0000002e2f2d723e */ /* 0x000fe400000010ff */
[----:B------:R-:W-:-:S02]  /*2330*/  F2FP.BF16.F32.PACK_AB R52, R53, R52 ;  /* 0x000000343534723e */ /* 0x000fc400000010ff */
[C---:B------:R-:W-:Y:S02]  /*2340*/  LOP3.LUT R9, R0.reuse, 0x40, RZ, 0x3c, !PT ;  /* 0x0000004000097812 */ /* 0x040fe400078e3cff */
[----:B------:R-:W-:Y:S02]  /*2350*/  F2FP.BF16.F32.PACK_AB R46, R49, R48 ;  /* 0x00000030312e723e */ /* 0x000fe400000010ff */
[----:B------:R-:W-:Y:S01]  /*2360*/  F2FP.BF16.F32.PACK_AB R47, R51, R50 ;  /* 0x00000032332f723e */ /* 0x000fe200000010ff */
[----:B------:R2:W-:Y:S01]  /*2370*/  STS.128 [R9+UR8], R36 ;  /* 0x0000002409007988 */ /* 0x0005e20008000c08 */
[----:B------:R-:W-:Y:S02]  /*2380*/  F2FP.BF16.F32.PACK_AB R53, R55, R54 ;  /* 0x000000363735723e */ /* 0x000fe400000010ff */
[----:B------:R-:W-:Y:S02]  /*2390*/  F2FP.BF16.F32.PACK_AB R60, R61, R60 ;  /* 0x0000003c3d3c723e */ /* 0x000fe400000010ff */
[----:B------:R-:W-:-:S02]  /*23a0*/  LOP3.LUT R10, R0, 0x50, RZ, 0x3c, !PT ;  /* 0x00000050000a7812 */ /* 0x000fc400078e3cff */
[----:B------:R-:W-:Y:S02]  /*23b0*/  F2FP.BF16.F32.PACK_AB R54, R57, R56 ;  /* 0x000000383936723e */ /* 0x000fe400000010ff */
[----:B------:R-:W-:Y:S01]  /*23c0*/  F2FP.BF16.F32.PACK_AB R55, R59, R58 ;  /* 0x0000003a3b37723e */ /* 0x000fe200000010ff */
[----:B------:R2:W-:Y:S01]  /*23d0*/  STS.128 [R10+UR8], R44 ;  /* 0x0000002c0a007988 */ /* 0x0005e20008000c08 */
[----:B------:R-:W-:Y:S02]  /*23e0*/  F2FP.BF16.F32.PACK_AB R61, R63, R62 ;  /* 0x0000003e3f3d723e */ /* 0x000fe400000010ff */
[C---:B------:R-:W-:Y:S02]  /*23f0*/  LOP3.LUT R11, R0.reuse, 0x60, RZ, 0x3c, !PT ;  /* 0x00000060000b7812 */ /* 0x040fe400078e3cff */
[----:B------:R-:W-:Y:S02]  /*2400*/  F2FP.BF16.F32.PACK_AB R62, R65, R64 ;  /* 0x00000040413e723e */ /* 0x000fe400000010ff */
[----:B------:R-:W-:Y:S01]  /*2410*/  F2FP.BF16.F32.PACK_AB R63, R67, R66 ;  /* 0x00000042433f723e */ /* 0x000fe200000010ff */
[----:B------:R2:W-:Y:S01]  /*2420*/  STS.128 [R11+UR8], R52 ;  /* 0x000000340b007988 */ /* 0x0005e20008000c08 */
[----:B------:R-:W-:-:S05]  /*2430*/  LOP3.LUT R16, R0, 0x70, RZ, 0x3c, !PT ;  /* 0x0000007000107812 */ /* 0x000fca00078e3cff */
[----:B------:R2:W-:Y:S01]  /*2440*/  STS.128 [R16+UR8], R60 ;  /* 0x0000003c10007988 */ /* 0x0005e20008000c08 */
[----:B------:R3:W-:Y:S06]  /*2450*/  MEMBAR.ALL.CTA ;  /* 0x0000000000007992 */ /* 0x0007ec0000008000 */
[----:B---3--:R-:W3:Y:S02]  /*2460*/  FENCE.VIEW.ASYNC.S ;  /* 0x00000000000073c6 */ /* 0x008ee40000000000 */
[----:B---3--:R-:W-:Y:S06]  /*2470*/  BAR.SYNC.DEFER_BLOCKING 0x0 ;  /* 0x0000000000007b1d */ /* 0x008fec0000010000 */
[----:B------:R2:W-:Y:S01]  /*2480*/  @UP1 UTMASTG.2D [UR8], [UR14] ;  /* 0x000000080e0013b5 */ /* 0x0005e20008008000 */
[----:B------:R0:W-:Y:S01]  /*2490*/  UTMACMDFLUSH ;  /* 0x00000000000079b7 */ /* 0x0001e20000000000 */
[----:B------:R-:W-:-:S04]  /*24a0*/  DEPBAR.LE SB0, 0x0 ;  /* 0x000080000000791a */ /* 0x000fc80000000000 */
[----:B------:R-:W-:Y:S08]  /*24b0*/  BAR.SYNC.DEFER_BLOCKING 0x0 ;  /* 0x0000000000007b1d */ /* 0x000ff00000010000 */
[----:B------:R-:W-:Y:S06]  /*24c0*/  BAR.SYNC.DEFER_BLOCKING 0x0 ;  /* 0x0000000000007b1d */ /* 0x000fec0000010000 */
[----:B--2---:R-:W-:Y:S05]  /*24d0*/  @P2 BRA `(.L_x_63) ;  /* 0x0000000000a02947 */ /* 0x004fea0003800000 */
[----:B------:R-:W2:Y:S01]  /*24e0*/  S2UR UR5, SR_CgaCtaId ;  /* 0x00000000000579c3 */ /* 0x000ea20000008800 */
[----:B------:R-:W-:Y:S01]  /*24f0*/  NOP ;  /* 0x0000000000007918 */ /* 0x000fe20000000000 */
[----:B------:R-:W-:Y:S01]  /*2500*/  UMOV UR4, 0x50 ;  /* 0x0000005000047882 */ /* 0x000fe20000000000 */
[----:B------:R-:W-:Y:S02]  /*2510*/  IMAD.U32 R0, RZ, RZ, UR25 ;  /* 0x00000019ff007e24 */ /* 0x000fe4000f8e00ff */
[----:B------:R-:W-:Y:S02]  /*2520*/  IMAD.MOV.U32 R3, RZ, RZ, 0x3 ;  /* 0x00000003ff037424 */ /* 0x000fe400078e00ff */
[----:B------:R-:W-:Y:S01]  /*2530*/  IMAD.MOV.U32 R7, RZ, RZ, 0x1 ;  /* 0x00000001ff077424 */ /* 0x000fe200078e00ff */
[----:B------:R-:W-:-:S04]  /*2540*/  LOP3.LUT R0, R0, 0xffff, RZ, 0xc0, !PT ;  /* 0x0000ffff00007812 */ /* 0x000fc800078ec0ff */
[----:B------:R-:W-:-:S05]  /*2550*/  SHF.R.U32.HI R0, RZ, 0x5, R0 ;  /* 0x00000005ff007819 */ /* 0x000fca0000011600 */
[----:B------:R-:W-:Y:S01]  /*2560*/  VIADD R2, R0, 0x10 ;  /* 0x0000001000027836 */ /* 0x000fe20000000000 */
[----:B------:R-:W-:Y:S01]  /*2570*/  SHF.L.U32 R0, R3, R0, RZ ;  /* 0x0000000003007219 */ /* 0x000fe200000006ff */
[----:B--2---:R-:W-:-:S03]  /*2580*/  ULEA UR6, UR5, UR4, 0x18 ;  /* 0x0000000405067291 */ /* 0x004fc6000f8ec0ff */
[----:B------:R-:W-:-:S04]  /*2590*/  SHF.L.U32 R3, R7, R2, RZ ;  /* 0x0000000207037219 */ /* 0x000fc800000006ff */
[----:B------:R-:W-:Y:S02]  /*25a0*/  LOP3.LUT R0, R3, R0, RZ, 0xfc, !PT ;  /* 0x0000000003007212 */ /* 0x000fe400078efcff */
[----:B------:R-:W2:Y:S02]  /*25b0*/  LDS R5, [UR6] ;  /* 0x00000006ff057984 */ /* 0x000ea40008000800 */
[C---:B------:R-:W-:Y:S02]  /*25c0*/  LOP3.LUT R2, R0.reuse, 0xffff, RZ, 0xc0, !PT ;  /* 0x0000ffff00027812 */ /* 0x040fe400078ec0ff */
[----:B--2---:R-:W-:-:S04]  /*25d0*/  LOP3.LUT R3, R0, 0xffff, R5, 0x80, !PT ;  /* 0x0000ffff00037812 */ /* 0x004fc800078e8005 */
[----:B------:R-:W-:-:S13]  /*25e0*/  ISETP.NE.AND P0, PT, R3, R2, PT ;  /* 0x000000020300720c */ /* 0x000fda0003f05270 */
[----:B------:R-:W-:Y:S05]  /*25f0*/  @P0 BRA `(.L_x_64) ;  /* 0x0000000000500947 */ /* 0x000fea0003800000 */
[----:B------:R-:W-:Y:S02]  /*2600*/  SHF.R.U32.HI R5, RZ, 0x10, R5 ;  /* 0x00000010ff057819 */ /* 0x000fe40000011605 */
[----:B------:R-:W-:-:S04]  /*2610*/  SHF.R.U32.HI R2, RZ, 0x10, R0 ;  /* 0x00000010ff027819 */ /* 0x000fc80000011600 */
[----:B------:R-:W-:-:S04]  /*2620*/  LOP3.LUT R5, R5, R2, RZ, 0xc0, !PT ;  /* 0x0000000205057212 */ /* 0x000fc800078ec0ff */
[----:B------:R-:W-:-:S13]  /*2630*/  ISETP.NE.AND P0, PT, R5, R2, PT ;  /* 0x000000020500720c */ /* 0x000fda0003f05270 */
[----:B------:R-:W-:Y:S05]  /*2640*/  @P0 BRA `(.L_x_65) ;  /* 0x0000000000300947 */ /* 0x000fea0003800000 */
[----:B------:R-:W-:Y:S01]  /*2650*/  R2UR UR4, R0 ;  /* 0x00000000000472ca */ /* 0x000fe200000e0000 */
[----:B------:R-:W-:Y:S01]  /*2660*/  VOTEU.ANY UR5, UPT, PT ;  /* 0x0000000000057886 */ /* 0x000fe200038e0100 */
[----:B------:R-:W2:Y:S01]  /*2670*/  S2R R0, SR_LANEID ;  /* 0x0000000000007919 */ /* 0x000ea20000000000 */
[----:B------:R-:W-:-:S10]  /*2680*/  UFLO.U32 UR5, UR5 ;  /* 0x00000005000572bd */ /* 0x000fd400080e0000 */
[----:B------:R-:W-:-:S06]  /*2690*/  ULOP3.LUT UR4, URZ, UR4, URZ, 0x33, !UPT ;  /* 0x00000004ff047292 */ /* 0x000fcc000f8e33ff */
[----:B------:R-:W-:-:S04]  /*26a0*/  IMAD.U32 R2, RZ, RZ, UR4 ;  /* 0x00000004ff027e24 */ /* 0x000fc8000f8e00ff */
[----:B------:R-:W3:Y:S02]  /*26b0*/  REDUX UR7, R2 ;  /* 0x00000000020773c4 */ /* 0x000ee40000000000 */
[----:B------:R4:W-:Y:S01]  /*26c0*/  UTCATOMSWS.AND URZ, UR4 ;  /* 0x0000000400ff79e3 */ /* 0x0009e20008000000 */
[----:B--2---:R-:W-:Y:S01]  /*26d0*/  ISETP.EQ.U32.AND P0, PT, R0, UR5, PT ;  /* 0x0000000500007c0c */ /* 0x004fe2000bf02070 */
[----:B---3--:R-:W-:-:S12]  /*26e0*/  IMAD.U32 R0, RZ, RZ, UR7 ;  /* 0x00000007ff007e24 */ /* 0x008fd8000f8e00ff */
[----:B------:R4:W-:Y:S01]  /*26f0*/  @P0 ATOMS.AND RZ, [UR6], R0 ;  /* 0x00000000ffff098c */ /* 0x0009e2000a800006 */
[----:B------:R-:W-:Y:S05]  /*2700*/  BRA `(.L_x_63) ;  /* 0x0000000000147947 */ /* 0x000fea0003800000 */
.L_x_65:
[----:B------:R-:W-:-:S07]  /*2710*/  MOV R2, 0x2730 ;  /* 0x0000273000027802 */ /* 0x000fce0000000f00 */
[----:B-1----:R-:W-:Y:S05]  /*2720*/  CALL.REL.NOINC `($__internal_0_$__cuda_sm10x_tcgen05_guardrail_trap_col_being_dealloced_not_returned_by_alloc) ;  /* 0x0000000000447944 */ /* 0x002fea0003c00000 */
[----:B------:R-:W-:Y:S05]  /*2730*/  BRA `(.L_x_63) ;  /* 0x0000000000087947 */ /* 0x000fea0003800000 */
.L_x_64:
[----:B------:R-:W-:-:S07]  /*2740*/  MOV R2, 0x2760 ;  /* 0x0000276000027802 */ /* 0x000fce0000000f00 */
[----:B-1----:R-:W-:Y:S05]  /*2750*/  CALL.REL.NOINC `($__internal_2_$__cuda_sm10x_tcgen05_guardrail_trap_unallocated_columns_being_dealloced) ;  /* 0x0000000000507944 */ /* 0x002fea0003c00000 */
.L_x_63:
[----:B------:R-:W-:Y:S01]  /*2760*/  NOP ;  /* 0x0000000000007918 */ /* 0x000fe20000000000 */
[----:B----4-:R-:W-:Y:S05]  /*2770*/  EXIT ;  /* 0x000000000000794d */ /* 0x010fea0003800000 */
.L_x_54:
[----:B------:R-:W2:Y:S02]  /*2780*/  SYNCS.PHASECHK.TRANS64.TRYWAIT P0, [UR8+0x6000], RZ ;  /* 0x006000ffff0075a7 */ /* 0x000ea40008001108 */
[----:B--2---:R-:W-:Y:S05]  /*2790*/  @!P0 BRA `(.L_x_54) ;  /* 0xfffffffc00f88947 */ /* 0x004fea000383ffff */
[----:B------:R-:W-:Y:S05]  /*27a0*/  BRA `(.L_x_66) ;  /* 0xfffffff000cc7947 */ /* 0x000fea000383ffff */
.L_x_56:
[----:B------:R-:W2:Y:S02]  /*27b0*/  SYNCS.PHASECHK.TRANS64.TRYWAIT P1, [UR8+0x6010], RZ ;  /* 0x006010ffff0075a7 */ /* 0x000ea40008021108 */
[----:B--2---:R-:W-:Y:S05]  /*27c0*/  @!P1 BRA `(.L_x_56) ;  /* 0xfffffffc00f89947 */ /* 0x004fea000383ffff */
[----:B------:R-:W-:Y:S05]  /*27d0*/  BRA `(.L_x_67) ;  /* 0xfffffff400287947 */ /* 0x000fea000383ffff */
.L_x_57:
[----:B------:R-:W3:Y:S02]  /*27e0*/  SYNCS.PHASECHK.TRANS64.TRYWAIT P0, [UR8+0x6000], R3 ;  /* 0x00600003ff0075a7 */ /* 0x000ee40008001108 */
[----:B---3--:R-:W-:Y:S05]  /*27f0*/  @!P0 BRA `(.L_x_57) ;  /* 0xfffffffc00f88947 */ /* 0x008fea000383ffff */
[----:B------:R-:W-:Y:S05]  /*2800*/  BRA `(.L_x_68) ;  /* 0xfffffff400947947 */ /* 0x000fea000383ffff */
.L_x_59:
[----:B------:R-:W3:Y:S02]  /*2810*/  SYNCS.PHASECHK.TRANS64.TRYWAIT P0, [UR8+0x6010], R3 ;  /* 0x00601003ff0075a7 */ /* 0x000ee40008001108 */
[----:B---3--:R-:W-:Y:S05]  /*2820*/  @!P0 BRA `(.L_x_59) ;  /* 0xfffffffc00f88947 */ /* 0x008fea000383ffff */
[----:B------:R-:W-:Y:S05]  /*2830*/  BRA `(.L_x_69) ;  /* 0xfffffff400e47947 */ /* 0x000fea000383ffff */
        .weak           $__internal_0_$__cuda_sm10x_tcgen05_guardrail_trap_col_being_dealloced_not_returned_by_alloc
        .type           $__internal_0_$__cuda_sm10x_tcgen05_guardrail_trap_col_being_dealloced_not_returned_by_alloc,@function
        .size           $__internal_0_$__cuda_sm10x_tcgen05_guardrail_trap_col_being_dealloced_not_returned_by_alloc,($__internal_1_$__cuda_sm10x_tcgen05_guardrail_trap_phase_invalid_during_alloc - $__internal_0_$__cuda_sm10x_tcgen05_guardrail_trap_col_being_dealloced_not_returned_by_alloc)
$__internal_0_$__cuda_sm10x_tcgen05_guardrail_trap_col_being_dealloced_not_returned_by_alloc:
[----:B------:R-:W-:Y:S05]  /*2840*/  BPT.TRAP 0x1 ;  /* 0x000000040000795c */ /* 0x000fea0000300000 */
[----:B------:R-:W-:-:S04]  /*2850*/  IMAD.MOV.U32 R3, RZ, RZ, 0x0 ;  /* 0x00000000ff037424 */ /* 0x000fc800078e00ff */
[----:B------:R-:W-:Y:S05]  /*2860*/  RET.REL.NODEC R2 `(gluon_tcgen05) ;  /* 0xffffffd402e47950 */ /* 0x000fea0003c3ffff */
        .weak           $__internal_1_$__cuda_sm10x_tcgen05_guardrail_trap_phase_invalid_during_alloc
        .type           $__internal_1_$__cuda_sm10x_tcgen05_guardrail_trap_phase_invalid_during_alloc,@function
        .size           $__internal_1_$__cuda_sm10x_tcgen05_guardrail_trap_phase_invalid_during_alloc,($__internal_2_$__cuda_sm10x_tcgen05_guardrail_trap_unallocated_columns_being_dealloced - $__internal_1_$__cuda_sm10x_tcgen05_guardrail_trap_phase_invalid_during_alloc)
$__internal_1_$__cuda_sm10x_tcgen05_guardrail_trap_phase_invalid_during_alloc:
[----:B------:R-:W-:Y:S05]  /*2870*/  BPT.TRAP 0x1 ;  /* 0x000000040000795c */ /* 0x000fea0000300000 */
[----:B------:R-:W-:-:S04]  /*2880*/  IMAD.MOV.U32 R3, RZ, RZ, 0x0 ;  /* 0x00000000ff037424 */ /* 0x000fc800078e00ff */
[----:B------:R-:W-:Y:S05]  /*2890*/  RET.REL.NODEC R2 `(gluon_tcgen05) ;  /* 0xffffffd402d87950 */ /* 0x000fea0003c3ffff */
        .weak           $__internal_2_$__cuda_sm10x_tcgen05_guardrail_trap_unallocated_columns_being_dealloced
        .type           $__internal_2_$__cuda_sm10x_tcgen05_guardrail_trap_unallocated_columns_being_dealloced,@function
        .size           $__internal_2_$__cuda_sm10x_tcgen05_guardrail_trap_unallocated_columns_being_dealloced,(.L_x_73 - $__internal_2_$__cuda_sm10x_tcgen05_guardrail_trap_unallocated_columns_being_dealloced)
$__internal_2_$__cuda_sm10x_tcgen05_guardrail_trap_unallocated_columns_being_dealloced:
[----:B------:R-:W-:Y:S05]  /*28a0*/  BPT.TRAP 0x1 ;  /* 0x000000040000795c */ /* 0x000fea0000300000 */
[----:B------:R-:W-:-:S04]  /*28b0*/  IMAD.MOV.U32 R3, RZ, RZ, 0x0 ;  /* 0x00000000ff037424 */ /* 0x000fc800078e00ff */
[----:B------:R-:W-:Y:S05]  /*28c0*/  RET.REL.NODEC R2 `(gluon_tcgen05) ;  /* 0xffffffd402cc7950 */ /* 0x000fea0003c3ffff */
.L_x_70:
[----:B------:R-:W-:-:S00]  /*28d0*/  BRA `(.L_x_70) ;  /* 0xfffffffc00fc7947 */ /* 0x000fc0000383ffff */
[----:B------:R-:W-:-:S00]  /*28e0*/  NOP ;  /* 0x0000000000007918 */ /* 0x000fc00000000000 */
        /* <DEDUP_REMOVED lines=9> */
.L_x_73:


//--------------------- .nv.shared.gluon_tcgen05  --------------------------
	.section	.nv.shared.gluon_tcgen05,"aw",@nobits
	.sectionflags	@""
	.align	16
	.zero		1024


//--------------------- .nv.shared.reserved.0     --------------------------
	.section	.nv.shared.reserved.0,"aw",@nobits
	.align	8
	.weak		__nv_reservedSMEM_offset_0_alias
	.size		__nv_reservedSMEM_offset_0_alias, 0, 64
	.other		__nv_reservedSMEM_offset_0_alias,@"STO_CUDA_RESERVED_SHARED STV_DEFAULT"
__nv_reservedSMEM_offset_0_alias:
	.zero		0
.nv.shared.reserved.0:
	.zero		64
	.weak		__nv_reservedSMEM_allocation_phase
	.type		__nv_reservedSMEM_allocation_phase,@object
	.size		__nv_reservedSMEM_allocation_phase,(.L_0 - __nv_reservedSMEM_allocation_phase)
__nv_reservedSMEM_allocation_phase:
	.zero		1
.L_0:
	.zero		7
	.weak		__nv_reservedSMEM_devtool_atexit_pc
	.type		__nv_reservedSMEM_devtool_atexit_pc,@object
	.size		__nv_reservedSMEM_devtool_atexit_pc,(__nv_reservedSMEM_allocation_mask - __nv_reservedSMEM_devtool_atexit_pc)
__nv_reservedSMEM_devtool_atexit_pc:
	.zero		8
	.weak		__nv_reservedSMEM_allocation_mask
	.type		__nv_reservedSMEM_allocation_mask,@object
	.size		__nv_reservedSMEM_allocation_mask,(.L_2 - __nv_reservedSMEM_allocation_mask)
__nv_reservedSMEM_allocation_mask:
	.zero		4
.L_2:


//--------------------- .nv.constant0.gluon_tcgen05 --------------------------
	.section	.nv.constant0.gluon_tcgen05,"a",@progbits
	.sectionflags	@""
	.align	4
.nv.constant0.gluon_tcgen05:
	.zero		976


//--------------------- SYMBOLS --------------------------

	.type		.nv.reservedSmem.offset0,@object
	.size		.nv.reservedSmem.offset0,0x4
	.type		.nv.reservedSmem.cap,@object
	.size		.nv.reservedSmem.cap,0x4
